//
// Generated by NVIDIA NVVM Compiler
//
// Compiler Build ID: CL-36424714
// Cuda compilation tools, release 13.0, V13.0.88
// Based on NVVM 20.0.0
//

.version 9.0
.target sm_100
.address_size 64

	// .globl	_Z20computeMidlinePointsPK5PointPS_PKii
.global .align 1 .b8 _ZN34_INTERNAL_b8a6e24b_4_k_cu_a59d6b544cuda3std3__45__cpo5beginE[1];
.global .align 1 .b8 _ZN34_INTERNAL_b8a6e24b_4_k_cu_a59d6b544cuda3std3__45__cpo3endE[1];
.global .align 1 .b8 _ZN34_INTERNAL_b8a6e24b_4_k_cu_a59d6b544cuda3std3__45__cpo6cbeginE[1];
.global .align 1 .b8 _ZN34_INTERNAL_b8a6e24b_4_k_cu_a59d6b544cuda3std3__45__cpo4cendE[1];
.global .align 1 .b8 _ZN34_INTERNAL_b8a6e24b_4_k_cu_a59d6b544cuda3std3__45__cpo6rbeginE[1];
.global .align 1 .b8 _ZN34_INTERNAL_b8a6e24b_4_k_cu_a59d6b544cuda3std3__45__cpo4rendE[1];
.global .align 1 .b8 _ZN34_INTERNAL_b8a6e24b_4_k_cu_a59d6b544cuda3std3__45__cpo7crbeginE[1];
.global .align 1 .b8 _ZN34_INTERNAL_b8a6e24b_4_k_cu_a59d6b544cuda3std3__45__cpo5crendE[1];
.global .align 1 .b8 _ZN34_INTERNAL_b8a6e24b_4_k_cu_a59d6b544cuda3std3__436_GLOBAL__N__b8a6e24b_4_k_cu_a59d6b546ignoreE[1];
.global .align 1 .b8 _ZN34_INTERNAL_b8a6e24b_4_k_cu_a59d6b544cuda3std3__419piecewise_constructE[1];
.global .align 1 .b8 _ZN34_INTERNAL_b8a6e24b_4_k_cu_a59d6b544cuda3std3__48in_placeE[1];
.global .align 1 .b8 _ZN34_INTERNAL_b8a6e24b_4_k_cu_a59d6b544cuda3std3__420unreachable_sentinelE[1];
.global .align 1 .b8 _ZN34_INTERNAL_b8a6e24b_4_k_cu_a59d6b544cuda3std3__47nulloptE[1];
.global .align 1 .b8 _ZN34_INTERNAL_b8a6e24b_4_k_cu_a59d6b544cuda3std3__48unexpectE[1];
.global .align 1 .b8 _ZN34_INTERNAL_b8a6e24b_4_k_cu_a59d6b544cuda3std6ranges3__45__cpo4swapE[1];
.global .align 1 .b8 _ZN34_INTERNAL_b8a6e24b_4_k_cu_a59d6b544cuda3std6ranges3__45__cpo9iter_moveE[1];
.global .align 1 .b8 _ZN34_INTERNAL_b8a6e24b_4_k_cu_a59d6b544cuda3std6ranges3__45__cpo5beginE[1];
.global .align 1 .b8 _ZN34_INTERNAL_b8a6e24b_4_k_cu_a59d6b544cuda3std6ranges3__45__cpo3endE[1];
.global .align 1 .b8 _ZN34_INTERNAL_b8a6e24b_4_k_cu_a59d6b544cuda3std6ranges3__45__cpo6cbeginE[1];
.global .align 1 .b8 _ZN34_INTERNAL_b8a6e24b_4_k_cu_a59d6b544cuda3std6ranges3__45__cpo4cendE[1];
.global .align 1 .b8 _ZN34_INTERNAL_b8a6e24b_4_k_cu_a59d6b544cuda3std6ranges3__45__cpo7advanceE[1];
.global .align 1 .b8 _ZN34_INTERNAL_b8a6e24b_4_k_cu_a59d6b544cuda3std6ranges3__45__cpo9iter_swapE[1];
.global .align 1 .b8 _ZN34_INTERNAL_b8a6e24b_4_k_cu_a59d6b544cuda3std6ranges3__45__cpo4nextE[1];
.global .align 1 .b8 _ZN34_INTERNAL_b8a6e24b_4_k_cu_a59d6b544cuda3std6ranges3__45__cpo4prevE[1];
.global .align 1 .b8 _ZN34_INTERNAL_b8a6e24b_4_k_cu_a59d6b544cuda3std6ranges3__45__cpo4dataE[1];
.global .align 1 .b8 _ZN34_INTERNAL_b8a6e24b_4_k_cu_a59d6b544cuda3std6ranges3__45__cpo5cdataE[1];
.global .align 1 .b8 _ZN34_INTERNAL_b8a6e24b_4_k_cu_a59d6b544cuda3std6ranges3__45__cpo4sizeE[1];
.global .align 1 .b8 _ZN34_INTERNAL_b8a6e24b_4_k_cu_a59d6b544cuda3std6ranges3__45__cpo5ssizeE[1];
.global .align 1 .b8 _ZN34_INTERNAL_b8a6e24b_4_k_cu_a59d6b544cuda3std6ranges3__45__cpo8distanceE[1];
.global .align 1 .b8 _ZN34_INTERNAL_b8a6e24b_4_k_cu_a59d6b546thrust24THRUST_300001_SM_1000_NS8cuda_cub3parE[1];
.global .align 1 .b8 _ZN34_INTERNAL_b8a6e24b_4_k_cu_a59d6b546thrust24THRUST_300001_SM_1000_NS8cuda_cub10par_nosyncE[1];
.global .align 1 .b8 _ZN34_INTERNAL_b8a6e24b_4_k_cu_a59d6b546thrust24THRUST_300001_SM_1000_NS6system6detail10sequential3seqE[1];
.global .align 1 .b8 _ZN34_INTERNAL_b8a6e24b_4_k_cu_a59d6b546thrust24THRUST_300001_SM_1000_NS12placeholders2_1E[1];
.global .align 1 .b8 _ZN34_INTERNAL_b8a6e24b_4_k_cu_a59d6b546thrust24THRUST_300001_SM_1000_NS12placeholders2_2E[1];
.global .align 1 .b8 _ZN34_INTERNAL_b8a6e24b_4_k_cu_a59d6b546thrust24THRUST_300001_SM_1000_NS12placeholders2_3E[1];
.global .align 1 .b8 _ZN34_INTERNAL_b8a6e24b_4_k_cu_a59d6b546thrust24THRUST_300001_SM_1000_NS12placeholders2_4E[1];
.global .align 1 .b8 _ZN34_INTERNAL_b8a6e24b_4_k_cu_a59d6b546thrust24THRUST_300001_SM_1000_NS12placeholders2_5E[1];
.global .align 1 .b8 _ZN34_INTERNAL_b8a6e24b_4_k_cu_a59d6b546thrust24THRUST_300001_SM_1000_NS12placeholders2_6E[1];
.global .align 1 .b8 _ZN34_INTERNAL_b8a6e24b_4_k_cu_a59d6b546thrust24THRUST_300001_SM_1000_NS12placeholders2_7E[1];
.global .align 1 .b8 _ZN34_INTERNAL_b8a6e24b_4_k_cu_a59d6b546thrust24THRUST_300001_SM_1000_NS12placeholders2_8E[1];
.global .align 1 .b8 _ZN34_INTERNAL_b8a6e24b_4_k_cu_a59d6b546thrust24THRUST_300001_SM_1000_NS12placeholders2_9E[1];
.global .align 1 .b8 _ZN34_INTERNAL_b8a6e24b_4_k_cu_a59d6b546thrust24THRUST_300001_SM_1000_NS12placeholders3_10E[1];
.global .align 1 .b8 _ZN34_INTERNAL_b8a6e24b_4_k_cu_a59d6b546thrust24THRUST_300001_SM_1000_NS3seqE[1];

.visible .entry _Z20computeMidlinePointsPK5PointPS_PKii(
	.param .u64 .ptr .align 1 _Z20computeMidlinePointsPK5PointPS_PKii_param_0,
	.param .u64 .ptr .align 1 _Z20computeMidlinePointsPK5PointPS_PKii_param_1,
	.param .u64 .ptr .align 1 _Z20computeMidlinePointsPK5PointPS_PKii_param_2,
	.param .u32 _Z20computeMidlinePointsPK5PointPS_PKii_param_3
)
{
	.reg .pred 	%p<11>;
	.reg .b32 	%r<30>;
	.reg .b32 	%f<239>;
	.reg .b64 	%rd<31>;

	ld.param.u64 	%rd9, [_Z20computeMidlinePointsPK5PointPS_PKii_param_0];
	ld.param.u64 	%rd10, [_Z20computeMidlinePointsPK5PointPS_PKii_param_1];
	ld.param.u64 	%rd11, [_Z20computeMidlinePointsPK5PointPS_PKii_param_2];
	ld.param.u32 	%r19, [_Z20computeMidlinePointsPK5PointPS_PKii_param_3];
	mov.u32 	%r20, %ctaid.x;
	mov.u32 	%r21, %ntid.x;
	mov.u32 	%r22, %tid.x;
	mad.lo.s32 	%r1, %r20, %r21, %r22;
	setp.ge.s32 	%p1, %r1, %r19;
	@%p1 bra 	$L__BB0_15;
	cvta.to.global.u64 	%rd12, %rd11;
	cvta.to.global.u64 	%rd1, %rd9;
	mul.wide.s32 	%rd13, %r1, 4;
	add.s64 	%rd14, %rd12, %rd13;
	ld.global.u32 	%r2, [%rd14];
	mul.lo.s32 	%r3, %r2, %r1;
	setp.lt.s32 	%p2, %r2, 1;
	mov.f32 	%f236, 0f00000000;
	mov.f32 	%f237, %f236;
	mov.f32 	%f238, %f236;
	@%p2 bra 	$L__BB0_14;
	and.b32  	%r4, %r2, 15;
	setp.lt.u32 	%p3, %r2, 16;
	mov.f32 	%f238, 0f00000000;
	mov.b32 	%r27, 0;
	mov.f32 	%f237, %f238;
	mov.f32 	%f236, %f238;
	@%p3 bra 	$L__BB0_5;
	and.b32  	%r27, %r2, 2147483632;
	neg.s32 	%r25, %r27;
	mul.wide.s32 	%rd15, %r3, 16;
	add.s64 	%rd16, %rd15, %rd1;
	add.s64 	%rd29, %rd16, 128;
	mov.f32 	%f238, 0f00000000;
$L__BB0_4:
	.pragma "nounroll";
	ld.global.f32 	%f44, [%rd29+-128];
	add.f32 	%f45, %f236, %f44;
	ld.global.f32 	%f46, [%rd29+-124];
	add.f32 	%f47, %f237, %f46;
	ld.global.f32 	%f48, [%rd29+-120];
	add.f32 	%f49, %f238, %f48;
	ld.global.f32 	%f50, [%rd29+-112];
	add.f32 	%f51, %f45, %f50;
	ld.global.f32 	%f52, [%rd29+-108];
	add.f32 	%f53, %f47, %f52;
	ld.global.f32 	%f54, [%rd29+-104];
	add.f32 	%f55, %f49, %f54;
	ld.global.f32 	%f56, [%rd29+-96];
	add.f32 	%f57, %f51, %f56;
	ld.global.f32 	%f58, [%rd29+-92];
	add.f32 	%f59, %f53, %f58;
	ld.global.f32 	%f60, [%rd29+-88];
	add.f32 	%f61, %f55, %f60;
	ld.global.f32 	%f62, [%rd29+-80];
	add.f32 	%f63, %f57, %f62;
	ld.global.f32 	%f64, [%rd29+-76];
	add.f32 	%f65, %f59, %f64;
	ld.global.f32 	%f66, [%rd29+-72];
	add.f32 	%f67, %f61, %f66;
	ld.global.f32 	%f68, [%rd29+-64];
	add.f32 	%f69, %f63, %f68;
	ld.global.f32 	%f70, [%rd29+-60];
	add.f32 	%f71, %f65, %f70;
	ld.global.f32 	%f72, [%rd29+-56];
	add.f32 	%f73, %f67, %f72;
	ld.global.f32 	%f74, [%rd29+-48];
	add.f32 	%f75, %f69, %f74;
	ld.global.f32 	%f76, [%rd29+-44];
	add.f32 	%f77, %f71, %f76;
	ld.global.f32 	%f78, [%rd29+-40];
	add.f32 	%f79, %f73, %f78;
	ld.global.f32 	%f80, [%rd29+-32];
	add.f32 	%f81, %f75, %f80;
	ld.global.f32 	%f82, [%rd29+-28];
	add.f32 	%f83, %f77, %f82;
	ld.global.f32 	%f84, [%rd29+-24];
	add.f32 	%f85, %f79, %f84;
	ld.global.f32 	%f86, [%rd29+-16];
	add.f32 	%f87, %f81, %f86;
	ld.global.f32 	%f88, [%rd29+-12];
	add.f32 	%f89, %f83, %f88;
	ld.global.f32 	%f90, [%rd29+-8];
	add.f32 	%f91, %f85, %f90;
	ld.global.f32 	%f92, [%rd29];
	add.f32 	%f93, %f87, %f92;
	ld.global.f32 	%f94, [%rd29+4];
	add.f32 	%f95, %f89, %f94;
	ld.global.f32 	%f96, [%rd29+8];
	add.f32 	%f97, %f91, %f96;
	ld.global.f32 	%f98, [%rd29+16];
	add.f32 	%f99, %f93, %f98;
	ld.global.f32 	%f100, [%rd29+20];
	add.f32 	%f101, %f95, %f100;
	ld.global.f32 	%f102, [%rd29+24];
	add.f32 	%f103, %f97, %f102;
	ld.global.f32 	%f104, [%rd29+32];
	add.f32 	%f105, %f99, %f104;
	ld.global.f32 	%f106, [%rd29+36];
	add.f32 	%f107, %f101, %f106;
	ld.global.f32 	%f108, [%rd29+40];
	add.f32 	%f109, %f103, %f108;
	ld.global.f32 	%f110, [%rd29+48];
	add.f32 	%f111, %f105, %f110;
	ld.global.f32 	%f112, [%rd29+52];
	add.f32 	%f113, %f107, %f112;
	ld.global.f32 	%f114, [%rd29+56];
	add.f32 	%f115, %f109, %f114;
	ld.global.f32 	%f116, [%rd29+64];
	add.f32 	%f117, %f111, %f116;
	ld.global.f32 	%f118, [%rd29+68];
	add.f32 	%f119, %f113, %f118;
	ld.global.f32 	%f120, [%rd29+72];
	add.f32 	%f121, %f115, %f120;
	ld.global.f32 	%f122, [%rd29+80];
	add.f32 	%f123, %f117, %f122;
	ld.global.f32 	%f124, [%rd29+84];
	add.f32 	%f125, %f119, %f124;
	ld.global.f32 	%f126, [%rd29+88];
	add.f32 	%f127, %f121, %f126;
	ld.global.f32 	%f128, [%rd29+96];
	add.f32 	%f129, %f123, %f128;
	ld.global.f32 	%f130, [%rd29+100];
	add.f32 	%f131, %f125, %f130;
	ld.global.f32 	%f132, [%rd29+104];
	add.f32 	%f133, %f127, %f132;
	ld.global.f32 	%f134, [%rd29+112];
	add.f32 	%f236, %f129, %f134;
	ld.global.f32 	%f135, [%rd29+116];
	add.f32 	%f237, %f131, %f135;
	ld.global.f32 	%f136, [%rd29+120];
	add.f32 	%f238, %f133, %f136;
	add.s32 	%r25, %r25, 16;
	add.s64 	%rd29, %rd29, 256;
	setp.ne.s32 	%p4, %r25, 0;
	@%p4 bra 	$L__BB0_4;
$L__BB0_5:
	setp.eq.s32 	%p5, %r4, 0;
	@%p5 bra 	$L__BB0_14;
	mul.wide.s32 	%rd17, %r3, 16;
	add.s64 	%rd5, %rd1, %rd17;
	and.b32  	%r10, %r2, 7;
	setp.lt.u32 	%p6, %r4, 8;
	@%p6 bra 	$L__BB0_8;
	mul.wide.u32 	%rd18, %r27, 16;
	add.s64 	%rd19, %rd5, %rd18;
	ld.global.f32 	%f138, [%rd19];
	add.f32 	%f139, %f236, %f138;
	ld.global.f32 	%f140, [%rd19+4];
	add.f32 	%f141, %f237, %f140;
	ld.global.f32 	%f142, [%rd19+8];
	add.f32 	%f143, %f238, %f142;
	ld.global.f32 	%f144, [%rd19+16];
	add.f32 	%f145, %f139, %f144;
	ld.global.f32 	%f146, [%rd19+20];
	add.f32 	%f147, %f141, %f146;
	ld.global.f32 	%f148, [%rd19+24];
	add.f32 	%f149, %f143, %f148;
	ld.global.f32 	%f150, [%rd19+32];
	add.f32 	%f151, %f145, %f150;
	ld.global.f32 	%f152, [%rd19+36];
	add.f32 	%f153, %f147, %f152;
	ld.global.f32 	%f154, [%rd19+40];
	add.f32 	%f155, %f149, %f154;
	ld.global.f32 	%f156, [%rd19+48];
	add.f32 	%f157, %f151, %f156;
	ld.global.f32 	%f158, [%rd19+52];
	add.f32 	%f159, %f153, %f158;
	ld.global.f32 	%f160, [%rd19+56];
	add.f32 	%f161, %f155, %f160;
	ld.global.f32 	%f162, [%rd19+64];
	add.f32 	%f163, %f157, %f162;
	ld.global.f32 	%f164, [%rd19+68];
	add.f32 	%f165, %f159, %f164;
	ld.global.f32 	%f166, [%rd19+72];
	add.f32 	%f167, %f161, %f166;
	ld.global.f32 	%f168, [%rd19+80];
	add.f32 	%f169, %f163, %f168;
	ld.global.f32 	%f170, [%rd19+84];
	add.f32 	%f171, %f165, %f170;
	ld.global.f32 	%f172, [%rd19+88];
	add.f32 	%f173, %f167, %f172;
	ld.global.f32 	%f174, [%rd19+96];
	add.f32 	%f175, %f169, %f174;
	ld.global.f32 	%f176, [%rd19+100];
	add.f32 	%f177, %f171, %f176;
	ld.global.f32 	%f178, [%rd19+104];
	add.f32 	%f179, %f173, %f178;
	ld.global.f32 	%f180, [%rd19+112];
	add.f32 	%f236, %f175, %f180;
	ld.global.f32 	%f181, [%rd19+116];
	add.f32 	%f237, %f177, %f181;
	ld.global.f32 	%f182, [%rd19+120];
	add.f32 	%f238, %f179, %f182;
	add.s32 	%r27, %r27, 8;
$L__BB0_8:
	setp.eq.s32 	%p7, %r10, 0;
	@%p7 bra 	$L__BB0_14;
	and.b32  	%r13, %r2, 3;
	setp.lt.u32 	%p8, %r10, 4;
	@%p8 bra 	$L__BB0_11;
	mul.wide.u32 	%rd20, %r27, 16;
	add.s64 	%rd21, %rd5, %rd20;
	ld.global.f32 	%f184, [%rd21];
	add.f32 	%f185, %f236, %f184;
	ld.global.f32 	%f186, [%rd21+4];
	add.f32 	%f187, %f237, %f186;
	ld.global.f32 	%f188, [%rd21+8];
	add.f32 	%f189, %f238, %f188;
	ld.global.f32 	%f190, [%rd21+16];
	add.f32 	%f191, %f185, %f190;
	ld.global.f32 	%f192, [%rd21+20];
	add.f32 	%f193, %f187, %f192;
	ld.global.f32 	%f194, [%rd21+24];
	add.f32 	%f195, %f189, %f194;
	ld.global.f32 	%f196, [%rd21+32];
	add.f32 	%f197, %f191, %f196;
	ld.global.f32 	%f198, [%rd21+36];
	add.f32 	%f199, %f193, %f198;
	ld.global.f32 	%f200, [%rd21+40];
	add.f32 	%f201, %f195, %f200;
	ld.global.f32 	%f202, [%rd21+48];
	add.f32 	%f236, %f197, %f202;
	ld.global.f32 	%f203, [%rd21+52];
	add.f32 	%f237, %f199, %f203;
	ld.global.f32 	%f204, [%rd21+56];
	add.f32 	%f238, %f201, %f204;
	add.s32 	%r27, %r27, 4;
$L__BB0_11:
	setp.eq.s32 	%p9, %r13, 0;
	@%p9 bra 	$L__BB0_14;
	mul.wide.u32 	%rd23, %r27, 16;
	add.s64 	%rd24, %rd17, %rd23;
	add.s64 	%rd25, %rd24, %rd1;
	add.s64 	%rd30, %rd25, 4;
	neg.s32 	%r29, %r13;
$L__BB0_13:
	.pragma "nounroll";
	ld.global.f32 	%f205, [%rd30+-4];
	add.f32 	%f236, %f236, %f205;
	ld.global.f32 	%f206, [%rd30];
	add.f32 	%f237, %f237, %f206;
	ld.global.f32 	%f207, [%rd30+4];
	add.f32 	%f238, %f238, %f207;
	add.s64 	%rd30, %rd30, 16;
	add.s32 	%r29, %r29, 1;
	setp.ne.s32 	%p10, %r29, 0;
	@%p10 bra 	$L__BB0_13;
$L__BB0_14:
	cvt.rn.f32.s32 	%f208, %r2;
	div.rn.f32 	%f209, %f236, %f208;
	div.rn.f32 	%f210, %f237, %f208;
	div.rn.f32 	%f211, %f238, %f208;
	cvta.to.global.u64 	%rd26, %rd10;
	mul.wide.s32 	%rd27, %r1, 16;
	add.s64 	%rd28, %rd26, %rd27;
	st.global.f32 	[%rd28], %f209;
	st.global.f32 	[%rd28+4], %f210;
	st.global.f32 	[%rd28+8], %f211;
	mov.b32 	%r24, 0;
	st.global.u32 	[%rd28+12], %r24;
$L__BB0_15:
	ret;

}
	// .globl	_Z13classifyConesPK5PointS1_Piii
.visible .entry _Z13classifyConesPK5PointS1_Piii(
	.param .u64 .ptr .align 1 _Z13classifyConesPK5PointS1_Piii_param_0,
	.param .u64 .ptr .align 1 _Z13classifyConesPK5PointS1_Piii_param_1,
	.param .u64 .ptr .align 1 _Z13classifyConesPK5PointS1_Piii_param_2,
	.param .u32 _Z13classifyConesPK5PointS1_Piii_param_3,
	.param .u32 _Z13classifyConesPK5PointS1_Piii_param_4
)
{
	.reg .pred 	%p<17>;
	.reg .b32 	%r<51>;
	.reg .b32 	%f<180>;
	.reg .b64 	%rd<21>;

	ld.param.u64 	%rd6, [_Z13classifyConesPK5PointS1_Piii_param_0];
	ld.param.u64 	%rd8, [_Z13classifyConesPK5PointS1_Piii_param_1];
	ld.param.u64 	%rd7, [_Z13classifyConesPK5PointS1_Piii_param_2];
	ld.param.u32 	%r20, [_Z13classifyConesPK5PointS1_Piii_param_3];
	ld.param.u32 	%r19, [_Z13classifyConesPK5PointS1_Piii_param_4];
	cvta.to.global.u64 	%rd1, %rd8;
	mov.u32 	%r21, %ctaid.x;
	mov.u32 	%r22, %ntid.x;
	mov.u32 	%r23, %tid.x;
	mad.lo.s32 	%r1, %r21, %r22, %r23;
	setp.ge.s32 	%p1, %r1, %r20;
	@%p1 bra 	$L__BB1_12;
	cvta.to.global.u64 	%rd9, %rd6;
	mul.wide.s32 	%rd10, %r1, 16;
	add.s64 	%rd2, %rd9, %rd10;
	add.s32 	%r2, %r19, -1;
	setp.gt.s32 	%p2, %r19, 1;
	ld.global.f32 	%f1, [%rd2];
	@%p2 bra 	$L__BB1_3;
	ld.global.f32 	%f179, [%rd2+4];
	mov.b32 	%r50, -1;
	bra.uni 	$L__BB1_11;
$L__BB1_3:
	ld.global.f32 	%f179, [%rd2+4];
	add.s32 	%r28, %r19, -2;
	and.b32  	%r3, %r2, 3;
	setp.lt.u32 	%p3, %r28, 3;
	mov.f32 	%f177, 0f7F800000;
	mov.b32 	%r50, -1;
	mov.b32 	%r48, 0;
	@%p3 bra 	$L__BB1_6;
	and.b32  	%r48, %r2, -4;
	ld.global.f32 	%f175, [%rd1];
	ld.global.f32 	%f174, [%rd1+4];
	add.s64 	%rd20, %rd1, 36;
	mov.f32 	%f177, 0f7F800000;
	mov.b32 	%r50, -1;
	mov.b32 	%r42, 0;
$L__BB1_5:
	.pragma "nounroll";
	ld.global.f32 	%f18, [%rd20+-20];
	ld.global.f32 	%f19, [%rd20+-16];
	sub.f32 	%f20, %f18, %f175;
	sub.f32 	%f21, %f19, %f174;
	sub.f32 	%f22, %f1, %f175;
	sub.f32 	%f23, %f179, %f174;
	mul.f32 	%f24, %f21, %f23;
	fma.rn.f32 	%f25, %f20, %f22, %f24;
	mul.f32 	%f26, %f21, %f21;
	fma.rn.f32 	%f27, %f20, %f20, %f26;
	div.rn.f32 	%f28, %f25, %f27;
	min.f32 	%f29, %f28, 0f3F800000;
	max.f32 	%f30, %f29, 0f00000000;
	fma.rn.f32 	%f31, %f20, %f30, %f175;
	fma.rn.f32 	%f32, %f21, %f30, %f174;
	sub.f32 	%f33, %f1, %f31;
	sub.f32 	%f34, %f179, %f32;
	mul.f32 	%f35, %f34, %f34;
	fma.rn.f32 	%f36, %f33, %f33, %f35;
	sqrt.rn.f32 	%f37, %f36;
	setp.lt.f32 	%p4, %f37, %f177;
	selp.f32 	%f38, %f37, %f177, %p4;
	selp.b32 	%r31, %r42, %r50, %p4;
	ld.global.f32 	%f39, [%rd20+-4];
	ld.global.f32 	%f40, [%rd20];
	sub.f32 	%f41, %f39, %f18;
	sub.f32 	%f42, %f40, %f19;
	sub.f32 	%f43, %f1, %f18;
	sub.f32 	%f44, %f179, %f19;
	mul.f32 	%f45, %f42, %f44;
	fma.rn.f32 	%f46, %f41, %f43, %f45;
	mul.f32 	%f47, %f42, %f42;
	fma.rn.f32 	%f48, %f41, %f41, %f47;
	div.rn.f32 	%f49, %f46, %f48;
	min.f32 	%f50, %f49, 0f3F800000;
	max.f32 	%f51, %f50, 0f00000000;
	fma.rn.f32 	%f52, %f41, %f51, %f18;
	fma.rn.f32 	%f53, %f42, %f51, %f19;
	sub.f32 	%f54, %f1, %f52;
	sub.f32 	%f55, %f179, %f53;
	mul.f32 	%f56, %f55, %f55;
	fma.rn.f32 	%f57, %f54, %f54, %f56;
	sqrt.rn.f32 	%f58, %f57;
	setp.lt.f32 	%p5, %f58, %f38;
	selp.f32 	%f59, %f58, %f38, %p5;
	add.s32 	%r32, %r42, 1;
	selp.b32 	%r33, %r32, %r31, %p5;
	ld.global.f32 	%f60, [%rd20+12];
	ld.global.f32 	%f61, [%rd20+16];
	sub.f32 	%f62, %f60, %f39;
	sub.f32 	%f63, %f61, %f40;
	sub.f32 	%f64, %f1, %f39;
	sub.f32 	%f65, %f179, %f40;
	mul.f32 	%f66, %f63, %f65;
	fma.rn.f32 	%f67, %f62, %f64, %f66;
	mul.f32 	%f68, %f63, %f63;
	fma.rn.f32 	%f69, %f62, %f62, %f68;
	div.rn.f32 	%f70, %f67, %f69;
	min.f32 	%f71, %f70, 0f3F800000;
	max.f32 	%f72, %f71, 0f00000000;
	fma.rn.f32 	%f73, %f62, %f72, %f39;
	fma.rn.f32 	%f74, %f63, %f72, %f40;
	sub.f32 	%f75, %f1, %f73;
	sub.f32 	%f76, %f179, %f74;
	mul.f32 	%f77, %f76, %f76;
	fma.rn.f32 	%f78, %f75, %f75, %f77;
	sqrt.rn.f32 	%f79, %f78;
	setp.lt.f32 	%p6, %f79, %f59;
	selp.f32 	%f80, %f79, %f59, %p6;
	add.s32 	%r34, %r42, 2;
	selp.b32 	%r35, %r34, %r33, %p6;
	ld.global.f32 	%f175, [%rd20+28];
	ld.global.f32 	%f174, [%rd20+32];
	sub.f32 	%f81, %f175, %f60;
	sub.f32 	%f82, %f174, %f61;
	sub.f32 	%f83, %f1, %f60;
	sub.f32 	%f84, %f179, %f61;
	mul.f32 	%f85, %f82, %f84;
	fma.rn.f32 	%f86, %f81, %f83, %f85;
	mul.f32 	%f87, %f82, %f82;
	fma.rn.f32 	%f88, %f81, %f81, %f87;
	div.rn.f32 	%f89, %f86, %f88;
	min.f32 	%f90, %f89, 0f3F800000;
	max.f32 	%f91, %f90, 0f00000000;
	fma.rn.f32 	%f92, %f81, %f91, %f60;
	fma.rn.f32 	%f93, %f82, %f91, %f61;
	sub.f32 	%f94, %f1, %f92;
	sub.f32 	%f95, %f179, %f93;
	mul.f32 	%f96, %f95, %f95;
	fma.rn.f32 	%f97, %f94, %f94, %f96;
	sqrt.rn.f32 	%f98, %f97;
	setp.lt.f32 	%p7, %f98, %f80;
	selp.f32 	%f177, %f98, %f80, %p7;
	add.s32 	%r36, %r42, 3;
	selp.b32 	%r50, %r36, %r35, %p7;
	add.s64 	%rd20, %rd20, 64;
	add.s32 	%r42, %r42, 4;
	setp.ne.s32 	%p8, %r42, %r48;
	@%p8 bra 	$L__BB1_5;
$L__BB1_6:
	setp.eq.s32 	%p9, %r3, 0;
	@%p9 bra 	$L__BB1_11;
	setp.eq.s32 	%p10, %r3, 1;
	@%p10 bra 	$L__BB1_9;
	mul.wide.u32 	%rd11, %r48, 16;
	add.s64 	%rd12, %rd1, %rd11;
	ld.global.f32 	%f99, [%rd12];
	ld.global.f32 	%f100, [%rd12+4];
	add.s32 	%r38, %r48, 1;
	ld.global.f32 	%f101, [%rd12+16];
	ld.global.f32 	%f102, [%rd12+20];
	sub.f32 	%f103, %f101, %f99;
	sub.f32 	%f104, %f102, %f100;
	sub.f32 	%f105, %f1, %f99;
	sub.f32 	%f106, %f179, %f100;
	mul.f32 	%f107, %f104, %f106;
	fma.rn.f32 	%f108, %f103, %f105, %f107;
	mul.f32 	%f109, %f104, %f104;
	fma.rn.f32 	%f110, %f103, %f103, %f109;
	div.rn.f32 	%f111, %f108, %f110;
	min.f32 	%f112, %f111, 0f3F800000;
	max.f32 	%f113, %f112, 0f00000000;
	fma.rn.f32 	%f114, %f103, %f113, %f99;
	fma.rn.f32 	%f115, %f104, %f113, %f100;
	sub.f32 	%f116, %f1, %f114;
	sub.f32 	%f117, %f179, %f115;
	mul.f32 	%f118, %f117, %f117;
	fma.rn.f32 	%f119, %f116, %f116, %f118;
	sqrt.rn.f32 	%f120, %f119;
	setp.lt.f32 	%p11, %f120, %f177;
	selp.f32 	%f121, %f120, %f177, %p11;
	selp.b32 	%r39, %r48, %r50, %p11;
	add.s32 	%r48, %r48, 2;
	ld.global.f32 	%f122, [%rd12+32];
	ld.global.f32 	%f123, [%rd12+36];
	sub.f32 	%f124, %f122, %f101;
	sub.f32 	%f125, %f123, %f102;
	sub.f32 	%f126, %f1, %f101;
	sub.f32 	%f127, %f179, %f102;
	mul.f32 	%f128, %f125, %f127;
	fma.rn.f32 	%f129, %f124, %f126, %f128;
	mul.f32 	%f130, %f125, %f125;
	fma.rn.f32 	%f131, %f124, %f124, %f130;
	div.rn.f32 	%f132, %f129, %f131;
	min.f32 	%f133, %f132, 0f3F800000;
	max.f32 	%f134, %f133, 0f00000000;
	fma.rn.f32 	%f135, %f124, %f134, %f101;
	fma.rn.f32 	%f136, %f125, %f134, %f102;
	sub.f32 	%f137, %f1, %f135;
	sub.f32 	%f138, %f179, %f136;
	mul.f32 	%f139, %f138, %f138;
	fma.rn.f32 	%f140, %f137, %f137, %f139;
	sqrt.rn.f32 	%f141, %f140;
	setp.lt.f32 	%p12, %f141, %f121;
	selp.f32 	%f177, %f141, %f121, %p12;
	selp.b32 	%r50, %r38, %r39, %p12;
$L__BB1_9:
	and.b32  	%r40, %r2, 1;
	setp.eq.b32 	%p13, %r40, 1;
	not.pred 	%p14, %p13;
	@%p14 bra 	$L__BB1_11;
	mul.wide.u32 	%rd13, %r48, 16;
	add.s64 	%rd14, %rd1, %rd13;
	ld.global.f32 	%f142, [%rd14];
	ld.global.f32 	%f143, [%rd14+4];
	ld.global.f32 	%f144, [%rd14+16];
	ld.global.f32 	%f145, [%rd14+20];
	sub.f32 	%f146, %f144, %f142;
	sub.f32 	%f147, %f145, %f143;
	sub.f32 	%f148, %f1, %f142;
	sub.f32 	%f149, %f179, %f143;
	mul.f32 	%f150, %f147, %f149;
	fma.rn.f32 	%f151, %f146, %f148, %f150;
	mul.f32 	%f152, %f147, %f147;
	fma.rn.f32 	%f153, %f146, %f146, %f152;
	div.rn.f32 	%f154, %f151, %f153;
	min.f32 	%f155, %f154, 0f3F800000;
	max.f32 	%f156, %f155, 0f00000000;
	fma.rn.f32 	%f157, %f146, %f156, %f142;
	fma.rn.f32 	%f158, %f147, %f156, %f143;
	sub.f32 	%f159, %f1, %f157;
	sub.f32 	%f160, %f179, %f158;
	mul.f32 	%f161, %f160, %f160;
	fma.rn.f32 	%f162, %f159, %f159, %f161;
	sqrt.rn.f32 	%f163, %f162;
	setp.lt.f32 	%p15, %f163, %f177;
	selp.b32 	%r50, %r48, %r50, %p15;
$L__BB1_11:
	mul.wide.s32 	%rd15, %r50, 16;
	add.s64 	%rd16, %rd1, %rd15;
	ld.global.f32 	%f164, [%rd16+20];
	ld.global.f32 	%f165, [%rd16+4];
	sub.f32 	%f166, %f164, %f165;
	ld.global.f32 	%f167, [%rd16+16];
	ld.global.f32 	%f168, [%rd16];
	sub.f32 	%f169, %f167, %f168;
	sub.f32 	%f170, %f1, %f168;
	sub.f32 	%f171, %f179, %f165;
	mul.f32 	%f172, %f169, %f171;
	mul.f32 	%f173, %f166, %f170;
	setp.gt.f32 	%p16, %f172, %f173;
	selp.u32 	%r41, 1, 0, %p16;
	cvta.to.global.u64 	%rd17, %rd7;
	mul.wide.s32 	%rd18, %r1, 4;
	add.s64 	%rd19, %rd17, %rd18;
	st.global.u32 	[%rd19], %r41;
$L__BB1_12:
	ret;

}
	// .globl	_ZN3cub18CUB_300001_SM_10006detail11EmptyKernelIvEEvv
.visible .entry _ZN3cub18CUB_300001_SM_10006detail11EmptyKernelIvEEvv()
{


	ret;

}
	// .globl	_ZN3cub18CUB_300001_SM_10006detail8for_each13static_kernelINS2_12policy_hub_t12policy_500_tEmNS2_12op_wrapper_tImN6thrust24THRUST_300001_SM_1000_NS6detail23allocator_traits_detail24construct1_via_allocatorINS8_16device_allocatorI5PointEEEENS8_10device_ptrISD_EEEEEEvT0_T1_
.visible .entry _ZN3cub18CUB_300001_SM_10006detail8for_each13static_kernelINS2_12policy_hub_t12policy_500_tEmNS2_12op_wrapper_tImN6thrust24THRUST_300001_SM_1000_NS6detail23allocator_traits_detail24construct1_via_allocatorINS8_16device_allocatorI5PointEEEENS8_10device_ptrISD_EEEEEEvT0_T1_(
	.param .u64 _ZN3cub18CUB_300001_SM_10006detail8for_each13static_kernelINS2_12policy_hub_t12policy_500_tEmNS2_12op_wrapper_tImN6thrust24THRUST_300001_SM_1000_NS6detail23allocator_traits_detail24construct1_via_allocatorINS8_16device_allocatorI5PointEEEENS8_10device_ptrISD_EEEEEEvT0_T1__param_0,
	.param .align 8 .b8 _ZN3cub18CUB_300001_SM_10006detail8for_each13static_kernelINS2_12policy_hub_t12policy_500_tEmNS2_12op_wrapper_tImN6thrust24THRUST_300001_SM_1000_NS6detail23allocator_traits_detail24construct1_via_allocatorINS8_16device_allocatorI5PointEEEENS8_10device_ptrISD_EEEEEEvT0_T1__param_1[16]
)
.maxntid 256
{
	.reg .pred 	%p<4>;
	.reg .b32 	%r<8>;
	.reg .b64 	%rd<17>;

	ld.param.u64 	%rd4, [_ZN3cub18CUB_300001_SM_10006detail8for_each13static_kernelINS2_12policy_hub_t12policy_500_tEmNS2_12op_wrapper_tImN6thrust24THRUST_300001_SM_1000_NS6detail23allocator_traits_detail24construct1_via_allocatorINS8_16device_allocatorI5PointEEEENS8_10device_ptrISD_EEEEEEvT0_T1__param_1];
	ld.param.u64 	%rd6, [_ZN3cub18CUB_300001_SM_10006detail8for_each13static_kernelINS2_12policy_hub_t12policy_500_tEmNS2_12op_wrapper_tImN6thrust24THRUST_300001_SM_1000_NS6detail23allocator_traits_detail24construct1_via_allocatorINS8_16device_allocatorI5PointEEEENS8_10device_ptrISD_EEEEEEvT0_T1__param_0];
	mov.u32 	%r2, %ctaid.x;
	mul.wide.u32 	%rd1, %r2, 512;
	sub.s64 	%rd2, %rd6, %rd1;
	setp.lt.u64 	%p1, %rd2, 512;
	@%p1 bra 	$L__BB3_2;
	mov.u32 	%r6, %tid.x;
	cvta.to.global.u64 	%rd12, %rd4;
	cvt.u64.u32 	%rd13, %r6;
	add.s64 	%rd14, %rd1, %rd13;
	shl.b64 	%rd15, %rd14, 4;
	add.s64 	%rd16, %rd12, %rd15;
	mov.b32 	%r7, 0;
	st.global.u32 	[%rd16], %r7;
	st.global.u32 	[%rd16+4], %r7;
	st.global.u32 	[%rd16+8], %r7;
	st.global.u32 	[%rd16+12], %r7;
	st.global.u32 	[%rd16+4096], %r7;
	st.global.u32 	[%rd16+4100], %r7;
	st.global.u32 	[%rd16+4104], %r7;
	st.global.u32 	[%rd16+4108], %r7;
	bra.uni 	$L__BB3_6;
$L__BB3_2:
	cvta.to.global.u64 	%rd7, %rd4;
	mov.u32 	%r1, %tid.x;
	cvt.u64.u32 	%rd8, %r1;
	setp.le.u64 	%p2, %rd2, %rd8;
	add.s64 	%rd9, %rd1, %rd8;
	shl.b64 	%rd10, %rd9, 4;
	add.s64 	%rd3, %rd7, %rd10;
	@%p2 bra 	$L__BB3_4;
	mov.b32 	%r3, 0;
	st.global.u32 	[%rd3], %r3;
	st.global.u32 	[%rd3+4], %r3;
	st.global.u32 	[%rd3+8], %r3;
	st.global.u32 	[%rd3+12], %r3;
$L__BB3_4:
	add.s32 	%r4, %r1, 256;
	cvt.u64.u32 	%rd11, %r4;
	setp.le.u64 	%p3, %rd2, %rd11;
	@%p3 bra 	$L__BB3_6;
	mov.b32 	%r5, 0;
	st.global.u32 	[%rd3+4096], %r5;
	st.global.u32 	[%rd3+4100], %r5;
	st.global.u32 	[%rd3+4104], %r5;
	st.global.u32 	[%rd3+4108], %r5;
$L__BB3_6:
	ret;

}
	// .globl	_ZN3cub18CUB_300001_SM_10006detail8for_each13static_kernelINS2_12policy_hub_t12policy_500_tEmN6thrust24THRUST_300001_SM_1000_NS8cuda_cub20__uninitialized_fill7functorINS7_10device_ptrIiEEiEEEEvT0_T1_
.visible .entry _ZN3cub18CUB_300001_SM_10006detail8for_each13static_kernelINS2_12policy_hub_t12policy_500_tEmN6thrust24THRUST_300001_SM_1000_NS8cuda_cub20__uninitialized_fill7functorINS7_10device_ptrIiEEiEEEEvT0_T1_(
	.param .u64 _ZN3cub18CUB_300001_SM_10006detail8for_each13static_kernelINS2_12policy_hub_t12policy_500_tEmN6thrust24THRUST_300001_SM_1000_NS8cuda_cub20__uninitialized_fill7functorINS7_10device_ptrIiEEiEEEEvT0_T1__param_0,
	.param .align 8 .b8 _ZN3cub18CUB_300001_SM_10006detail8for_each13static_kernelINS2_12policy_hub_t12policy_500_tEmN6thrust24THRUST_300001_SM_1000_NS8cuda_cub20__uninitialized_fill7functorINS7_10device_ptrIiEEiEEEEvT0_T1__param_1[16]
)
.maxntid 256
{
	.reg .pred 	%p<4>;
	.reg .b16 	%rs<5>;
	.reg .b32 	%r<12>;
	.reg .b64 	%rd<16>;

	ld.param.u32 	%r3, [_ZN3cub18CUB_300001_SM_10006detail8for_each13static_kernelINS2_12policy_hub_t12policy_500_tEmN6thrust24THRUST_300001_SM_1000_NS8cuda_cub20__uninitialized_fill7functorINS7_10device_ptrIiEEiEEEEvT0_T1__param_1+8];
	ld.param.u64 	%rd4, [_ZN3cub18CUB_300001_SM_10006detail8for_each13static_kernelINS2_12policy_hub_t12policy_500_tEmN6thrust24THRUST_300001_SM_1000_NS8cuda_cub20__uninitialized_fill7functorINS7_10device_ptrIiEEiEEEEvT0_T1__param_1];
	ld.param.u64 	%rd5, [_ZN3cub18CUB_300001_SM_10006detail8for_each13static_kernelINS2_12policy_hub_t12policy_500_tEmN6thrust24THRUST_300001_SM_1000_NS8cuda_cub20__uninitialized_fill7functorINS7_10device_ptrIiEEiEEEEvT0_T1__param_0];
	mov.u32 	%r9, %ctaid.x;
	mul.wide.u32 	%rd1, %r9, 512;
	sub.s64 	%rd2, %rd5, %rd1;
	setp.lt.u64 	%p1, %rd2, 512;
	@%p1 bra 	$L__BB4_2;
	mov.u32 	%r11, %tid.x;
	cvta.to.global.u64 	%rd11, %rd4;
	cvt.u64.u32 	%rd12, %r11;
	add.s64 	%rd13, %rd1, %rd12;
	shl.b64 	%rd14, %rd13, 2;
	add.s64 	%rd15, %rd11, %rd14;
	st.global.u32 	[%rd15], %r3;
	st.global.u32 	[%rd15+1024], %r3;
	bra.uni 	$L__BB4_6;
$L__BB4_2:
	cvta.to.global.u64 	%rd6, %rd4;
	mov.u32 	%r2, %tid.x;
	cvt.u64.u32 	%rd7, %r2;
	setp.le.u64 	%p2, %rd2, %rd7;
	add.s64 	%rd8, %rd1, %rd7;
	shl.b64 	%rd9, %rd8, 2;
	add.s64 	%rd3, %rd6, %rd9;
	@%p2 bra 	$L__BB4_4;
	st.global.u32 	[%rd3], %r3;
$L__BB4_4:
	add.s32 	%r10, %r2, 256;
	cvt.u64.u32 	%rd10, %r10;
	setp.le.u64 	%p3, %rd2, %rd10;
	@%p3 bra 	$L__BB4_6;
	st.global.u32 	[%rd3+1024], %r3;
$L__BB4_6:
	ret;

}


// ===== COMPILED SASS (sm_100) =====

	.target	sm_100

	.elftype	@"ET_EXEC"


//--------------------- .note.nv.tkinfo           --------------------------
	.section	.note.nv.tkinfo,"",@"SHT_NOTE"
	.sectionflags	@"SHF_NOTE_NV_TKINFO"
	.tkinfo
        /*0018*/ 	.word	0x00000002
        /*0030*/ 	.string	""
        /*0030*/ 	.string	"ptxas"
        /*0030*/ 	.string	"Cuda compilation tools, release 13.0, V13.0.88"
        /*0030*/ 	.string	"Build cuda_13.0.r13.0/compiler.36424714_0"
        /*0030*/ 	.string	"-arch sm_100 -m 64 "



//--------------------- .note.nv.cuinfo           --------------------------
	.section	.note.nv.cuinfo,"",@"SHT_NOTE"
	.sectionflags	@"SHF_NOTE_NV_CUINFO"
        /*0018*/ 	.short	0x0002
        /*001a*/ 	.short	0x0064
        /*001c*/ 	.short	0x0082
	.zero		2


//--------------------- .nv.info                  --------------------------
	.section	.nv.info,"",@"SHT_CUDA_INFO"
	.align	4


	//----- nvinfo : EIATTR_REGCOUNT
	.align		4
        /*0000*/ 	.byte	0x04, 0x2f
        /*0002*/ 	.short	(.L_44 - .L_43)
	.align		4
.L_43:
        /*0004*/ 	.word	index@(_Z20computeMidlinePointsPK5PointPS_PKii)
        /*0008*/ 	.word	0x0000001f


	//----- nvinfo : EIATTR_FRAME_SIZE
	.align		4
.L_44:
        /*000c*/ 	.byte	0x04, 0x11
        /*000e*/ 	.short	(.L_46 - .L_45)
	.align		4
.L_45:
        /*0010*/ 	.word	index@($__internal_2_$__cuda_sm3x_div_rn_noftz_f32_slowpath)
        /*0014*/ 	.word	0x00000000


	//----- nvinfo : EIATTR_FRAME_SIZE
	.align		4
.L_46:
        /*0018*/ 	.byte	0x04, 0x11
        /*001a*/ 	.short	(.L_48 - .L_47)
	.align		4
.L_47:
        /*001c*/ 	.word	index@(_Z20computeMidlinePointsPK5PointPS_PKii)
        /*0020*/ 	.word	0x00000000


	//----- nvinfo : EIATTR_REGCOUNT
	.align		4
.L_48:
        /*0024*/ 	.byte	0x04, 0x2f
        /*0026*/ 	.short	(.L_50 - .L_49)
	.align		4
.L_49:
        /*0028*/ 	.word	index@(_Z13classifyConesPK5PointS1_Piii)
        /*002c*/ 	.word	0x00000020


	//----- nvinfo : EIATTR_FRAME_SIZE
	.align		4
.L_50:
        /*0030*/ 	.byte	0x04, 0x11
        /*0032*/ 	.short	(.L_52 - .L_51)
	.align		4
.L_51:
        /*0034*/ 	.word	index@($__internal_1_$__cuda_sm3x_div_rn_noftz_f32_slowpath)
        /*0038*/ 	.word	0x00000000


	//----- nvinfo : EIATTR_FRAME_SIZE
	.align		4
.L_52:
        /*003c*/ 	.byte	0x04, 0x11
        /*003e*/ 	.short	(.L_54 - .L_53)
	.align		4
.L_53:
        /*0040*/ 	.word	index@($__internal_0_$__cuda_sm20_sqrt_rn_f32_slowpath)
        /*0044*/ 	.word	0x00000000


	//----- nvinfo : EIATTR_FRAME_SIZE
	.align		4
.L_54:
        /*0048*/ 	.byte	0x04, 0x11
        /*004a*/ 	.short	(.L_56 - .L_55)
	.align		4
.L_55:
        /*004c*/ 	.word	index@(_Z13classifyConesPK5PointS1_Piii)
        /*0050*/ 	.word	0x00000000


	//----- nvinfo : EIATTR_REGCOUNT
	.align		4
.L_56:
        /*0054*/ 	.byte	0x04, 0x2f
        /*0056*/ 	.short	(.L_58 - .L_57)
	.align		4
.L_57:
        /*0058*/ 	.word	index@(_ZN3cub18CUB_300001_SM_10006detail11EmptyKernelIvEEvv)
        /*005c*/ 	.word	0x00000004


	//----- nvinfo : EIATTR_FRAME_SIZE
	.align		4
.L_58:
        /*0060*/ 	.byte	0x04, 0x11
        /*0062*/ 	.short	(.L_60 - .L_59)
	.align		4
.L_59:
        /*0064*/ 	.word	index@(_ZN3cub18CUB_300001_SM_10006detail11EmptyKernelIvEEvv)
        /*0068*/ 	.word	0x00000000


	//----- nvinfo : EIATTR_REGCOUNT
	.align		4
.L_60:
        /*006c*/ 	.byte	0x04, 0x2f
        /*006e*/ 	.short	(.L_62 - .L_61)
	.align		4
.L_61:
        /*0070*/ 	.word	index@(_ZN3cub18CUB_300001_SM_10006detail8for_each13static_kernelINS2_12policy_hub_t12policy_500_tEmNS2_12op_wrapper_tImN6thrust24THRUST_300001_SM_1000_NS6detail23allocator_traits_detail24construct1_via_allocatorINS8_16device_allocatorI5PointEEEENS8_10device_ptrISD_EEEEEEvT0_T1_)
        /*0074*/ 	.word	0x00000008


	//----- nvinfo : EIATTR_FRAME_SIZE
	.align		4
.L_62:
        /*0078*/ 	.byte	0x04, 0x11
        /*007a*/ 	.short	(.L_64 - .L_63)
	.align		4
.L_63:
        /*007c*/ 	.word	index@(_ZN3cub18CUB_300001_SM_10006detail8for_each13static_kernelINS2_12policy_hub_t12policy_500_tEmNS2_12op_wrapper_tImN6thrust24THRUST_300001_SM_1000_NS6detail23allocator_traits_detail24construct1_via_allocatorINS8_16device_allocatorI5PointEEEENS8_10device_ptrISD_EEEEEEvT0_T1_)
        /*0080*/ 	.word	0x00000000


	//----- nvinfo : EIATTR_REGCOUNT
	.align		4
.L_64:
        /*0084*/ 	.byte	0x04, 0x2f
        /*0086*/ 	.short	(.L_66 - .L_65)
	.align		4
.L_65:
        /*0088*/ 	.word	index@(_ZN3cub18CUB_300001_SM_10006detail8for_each13static_kernelINS2_12policy_hub_t12policy_500_tEmN6thrust24THRUST_300001_SM_1000_NS8cuda_cub20__uninitialized_fill7functorINS7_10device_ptrIiEEiEEEEvT0_T1_)
        /*008c*/ 	.word	0x00000008


	//----- nvinfo : EIATTR_FRAME_SIZE
	.align		4
.L_66:
        /*0090*/ 	.byte	0x04, 0x11
        /*0092*/ 	.short	(.L_68 - .L_67)
	.align		4
.L_67:
        /*0094*/ 	.word	index@(_ZN3cub18CUB_300001_SM_10006detail8for_each13static_kernelINS2_12policy_hub_t12policy_500_tEmN6thrust24THRUST_300001_SM_1000_NS8cuda_cub20__uninitialized_fill7functorINS7_10device_ptrIiEEiEEEEvT0_T1_)
        /*0098*/ 	.word	0x00000000


	//----- nvinfo : EIATTR_MIN_STACK_SIZE
	.align		4
.L_68:
        /*009c*/ 	.byte	0x04, 0x12
        /*009e*/ 	.short	(.L_70 - .L_69)
	.align		4
.L_69:
        /*00a0*/ 	.word	index@(_ZN3cub18CUB_300001_SM_10006detail8for_each13static_kernelINS2_12policy_hub_t12policy_500_tEmN6thrust24THRUST_300001_SM_1000_NS8cuda_cub20__uninitialized_fill7functorINS7_10device_ptrIiEEiEEEEvT0_T1_)
        /*00a4*/ 	.word	0x00000000


	//----- nvinfo : EIATTR_MIN_STACK_SIZE
	.align		4
.L_70:
        /*00a8*/ 	.byte	0x04, 0x12
        /*00aa*/ 	.short	(.L_72 - .L_71)
	.align		4
.L_71:
        /*00ac*/ 	.word	index@(_ZN3cub18CUB_300001_SM_10006detail8for_each13static_kernelINS2_12policy_hub_t12policy_500_tEmNS2_12op_wrapper_tImN6thrust24THRUST_300001_SM_1000_NS6detail23allocator_traits_detail24construct1_via_allocatorINS8_16device_allocatorI5PointEEEENS8_10device_ptrISD_EEEEEEvT0_T1_)
        /*00b0*/ 	.word	0x00000000


	//----- nvinfo : EIATTR_MIN_STACK_SIZE
	.align		4
.L_72:
        /*00b4*/ 	.byte	0x04, 0x12
        /*00b6*/ 	.short	(.L_74 - .L_73)
	.align		4
.L_73:
        /*00b8*/ 	.word	index@(_ZN3cub18CUB_300001_SM_10006detail11EmptyKernelIvEEvv)
        /*00bc*/ 	.word	0x00000000


	//----- nvinfo : EIATTR_MIN_STACK_SIZE
	.align		4
.L_74:
        /*00c0*/ 	.byte	0x04, 0x12
        /*00c2*/ 	.short	(.L_76 - .L_75)
	.align		4
.L_75:
        /*00c4*/ 	.word	index@(_Z13classifyConesPK5PointS1_Piii)
        /*00c8*/ 	.word	0x00000000


	//----- nvinfo : EIATTR_MIN_STACK_SIZE
	.align		4
.L_76:
        /*00cc*/ 	.byte	0x04, 0x12
        /*00ce*/ 	.short	(.L_78 - .L_77)
	.align		4
.L_77:
        /*00d0*/ 	.word	index@(_Z20computeMidlinePointsPK5PointPS_PKii)
        /*00d4*/ 	.word	0x00000000
.L_78:


//--------------------- .nv.compat                --------------------------
	.section	.nv.compat,"",@"SHT_CUDA_COMPAT_INFO"
	.align	4
        /*0000*/ 	.byte	0x02, 0x09, 0x00, 0x00, 0x02, 0x02, 0x01, 0x00, 0x02, 0x05, 0x05, 0x00, 0x03, 0x07, 0x01, 0x01
        /*0010*/ 	.byte	0x02, 0x03, 0x00, 0x00, 0x02, 0x06, 0x01, 0x00, 0x04, 0x0b, 0x08, 0x00, 0x01, 0x00, 0x00, 0x00
        /*0020*/ 	.byte	0x00, 0x00, 0x00, 0x00


//--------------------- .nv.info._ZN3cub18CUB_300001_SM_10006detail8for_each13static_kernelINS2_12policy_hub_t12policy_500_tEmN6thrust24THRUST_300001_SM_1000_NS8cuda_cub20__uninitialized_fill7functorINS7_10device_ptrIiEEiEEEEvT0_T1_ --------------------------
	.section	.nv.info._ZN3cub18CUB_300001_SM_10006detail8for_each13static_kernelINS2_12policy_hub_t12policy_500_tEmN6thrust24THRUST_300001_SM_1000_NS8cuda_cub20__uninitialized_fill7functorINS7_10device_ptrIiEEiEEEEvT0_T1_,"",@"SHT_CUDA_INFO"
	.sectionflags	@""
	.align	4


	//----- nvinfo : EIATTR_CUDA_API_VERSION
	.align		4
        /*0000*/ 	.byte	0x04, 0x37
        /*0002*/ 	.short	(.L_80 - .L_79)
.L_79:
        /*0004*/ 	.word	0x00000082


	//----- nvinfo : EIATTR_KPARAM_INFO
	.align		4
.L_80:
        /*0008*/ 	.byte	0x04, 0x17
        /*000a*/ 	.short	(.L_82 - .L_81)
.L_81:
        /*000c*/ 	.word	0x00000000
        /*0010*/ 	.short	0x0001
        /*0012*/ 	.short	0x0008
        /*0014*/ 	.byte	0x00, 0xf0, 0x41, 0x00


	//----- nvinfo : EIATTR_KPARAM_INFO
	.align		4
.L_82:
        /*0018*/ 	.byte	0x04, 0x17
        /*001a*/ 	.short	(.L_84 - .L_83)
.L_83:
        /*001c*/ 	.word	0x00000000
        /*0020*/ 	.short	0x0000
        /*0022*/ 	.short	0x0000
        /*0024*/ 	.byte	0x00, 0xf0, 0x21, 0x00


	//----- nvinfo : EIATTR_SPARSE_MMA_MASK
	.align		4
.L_84:
        /*0028*/ 	.byte	0x03, 0x50
        /*002a*/ 	.short	0x0000


	//----- nvinfo : EIATTR_MAXREG_COUNT
	.align		4
        /*002c*/ 	.byte	0x03, 0x1b
        /*002e*/ 	.short	0x00ff


	//----- nvinfo : EIATTR_MERCURY_ISA_VERSION
	.align		4
        /*0030*/ 	.byte	0x03, 0x5f
        /*0032*/ 	.short	0x0101


	//----- nvinfo : EIATTR_VRC_CTA_INIT_COUNT
	.align		4
        /*0034*/ 	.byte	0x02, 0x4a
	.zero		1
	.zero		1


	//----- nvinfo : EIATTR_EXIT_INSTR_OFFSETS
	.align		4
        /*0038*/ 	.byte	0x04, 0x1c
        /*003a*/ 	.short	(.L_86 - .L_85)


	//   ....[0]....
.L_85:
        /*003c*/ 	.word	0x00000130


	//   ....[1]....
        /*0040*/ 	.word	0x00000230


	//   ....[2]....
        /*0044*/ 	.word	0x00000260


	//----- nvinfo : EIATTR_MAX_THREADS
	.align		4
.L_86:
        /*0048*/ 	.byte	0x04, 0x05
        /*004a*/ 	.short	(.L_88 - .L_87)
.L_87:
        /*004c*/ 	.word	0x00000100
        /*0050*/ 	.word	0x00000001
        /*0054*/ 	.word	0x00000001


	//----- nvinfo : EIATTR_CBANK_PARAM_SIZE
	.align		4
.L_88:
        /*0058*/ 	.byte	0x03, 0x19
        /*005a*/ 	.short	0x0018


	//----- nvinfo : EIATTR_PARAM_CBANK
	.align		4
        /*005c*/ 	.byte	0x04, 0x0a
        /*005e*/ 	.short	(.L_90 - .L_89)
	.align		4
.L_89:
        /*0060*/ 	.word	index@(.nv.constant0._ZN3cub18CUB_300001_SM_10006detail8for_each13static_kernelINS2_12policy_hub_t12policy_500_tEmN6thrust24THRUST_300001_SM_1000_NS8cuda_cub20__uninitialized_fill7functorINS7_10device_ptrIiEEiEEEEvT0_T1_)
        /*0064*/ 	.short	0x0380
        /*0066*/ 	.short	0x0018


	//----- nvinfo : EIATTR_SW_WAR
	.align		4
.L_90:
        /*0068*/ 	.byte	0x04, 0x36
        /*006a*/ 	.short	(.L_92 - .L_91)
.L_91:
        /*006c*/ 	.word	0x00000008
.L_92:


//--------------------- .nv.info._ZN3cub18CUB_300001_SM_10006detail8for_each13static_kernelINS2_12policy_hub_t12policy_500_tEmNS2_12op_wrapper_tImN6thrust24THRUST_300001_SM_1000_NS6detail23allocator_traits_detail24construct1_via_allocatorINS8_16device_allocatorI5PointEEEENS8_10device_ptrISD_EEEEEEvT0_T1_ --------------------------
	.section	.nv.info._ZN3cub18CUB_300001_SM_10006detail8for_each13static_kernelINS2_12policy_hub_t12policy_500_tEmNS2_12op_wrapper_tImN6thrust24THRUST_300001_SM_1000_NS6detail23allocator_traits_detail24construct1_via_allocatorINS8_16device_allocatorI5PointEEEENS8_10device_ptrISD_EEEEEEvT0_T1_,"",@"SHT_CUDA_INFO"
	.sectionflags	@""
	.align	4


	//----- nvinfo : EIATTR_CUDA_API_VERSION
	.align		4
        /*0000*/ 	.byte	0x04, 0x37
        /*0002*/ 	.short	(.L_94 - .L_93)
.L_93:
        /*0004*/ 	.word	0x00000082


	//----- nvinfo : EIATTR_KPARAM_INFO
	.align		4
.L_94:
        /*0008*/ 	.byte	0x04, 0x17
        /*000a*/ 	.short	(.L_96 - .L_95)
.L_95:
        /*000c*/ 	.word	0x00000000
        /*0010*/ 	.short	0x0001
        /*0012*/ 	.short	0x0008
        /*0014*/ 	.byte	0x00, 0xf0, 0x41, 0x00


	//----- nvinfo : EIATTR_KPARAM_INFO
	.align		4
.L_96:
        /*0018*/ 	.byte	0x04, 0x17
        /*001a*/ 	.short	(.L_98 - .L_97)
.L_97:
        /*001c*/ 	.word	0x00000000
        /*0020*/ 	.short	0x0000
        /*0022*/ 	.short	0x0000
        /*0024*/ 	.byte	0x00, 0xf0, 0x21, 0x00


	//----- nvinfo : EIATTR_SPARSE_MMA_MASK
	.align		4
.L_98:
        /*0028*/ 	.byte	0x03, 0x50
        /*002a*/ 	.short	0x0000


	//----- nvinfo : EIATTR_MAXREG_COUNT
	.align		4
        /*002c*/ 	.byte	0x03, 0x1b
        /*002e*/ 	.short	0x00ff


	//----- nvinfo : EIATTR_MERCURY_ISA_VERSION
	.align		4
        /*0030*/ 	.byte	0x03, 0x5f
        /*0032*/ 	.short	0x0101


	//----- nvinfo : EIATTR_VRC_CTA_INIT_COUNT
	.align		4
        /*0034*/ 	.byte	0x02, 0x4a
	.zero		1
	.zero		1


	//----- nvinfo : EIATTR_EXIT_INSTR_OFFSETS
	.align		4
        /*0038*/ 	.byte	0x04, 0x1c
        /*003a*/ 	.short	(.L_100 - .L_99)


	//   ....[0]....
.L_99:
        /*003c*/ 	.word	0x00000180


	//   ....[1]....
        /*0040*/ 	.word	0x000002a0


	//   ....[2]....
        /*0044*/ 	.word	0x000002f0


	//----- nvinfo : EIATTR_MAX_THREADS
	.align		4
.L_100:
        /*0048*/ 	.byte	0x04, 0x05
        /*004a*/ 	.short	(.L_102 - .L_101)
.L_101:
        /*004c*/ 	.word	0x00000100
        /*0050*/ 	.word	0x00000001
        /*0054*/ 	.word	0x00000001


	//----- nvinfo : EIATTR_CBANK_PARAM_SIZE
	.align		4
.L_102:
        /*0058*/ 	.byte	0x03, 0x19
        /*005a*/ 	.short	0x0018


	//----- nvinfo : EIATTR_PARAM_CBANK
	.align		4
        /*005c*/ 	.byte	0x04, 0x0a
        /*005e*/ 	.short	(.L_104 - .L_103)
	.align		4
.L_103:
        /*0060*/ 	.word	index@(.nv.constant0._ZN3cub18CUB_300001_SM_10006detail8for_each13static_kernelINS2_12policy_hub_t12policy_500_tEmNS2_12op_wrapper_tImN6thrust24THRUST_300001_SM_1000_NS6detail23allocator_traits_detail24construct1_via_allocatorINS8_16device_allocatorI5PointEEEENS8_10device_ptrISD_EEEEEEvT0_T1_)
        /*0064*/ 	.short	0x0380
        /*0066*/ 	.short	0x0018


	//----- nvinfo : EIATTR_SW_WAR
	.align		4
.L_104:
        /*0068*/ 	.byte	0x04, 0x36
        /*006a*/ 	.short	(.L_106 - .L_105)
.L_105:
        /*006c*/ 	.word	0x00000008
.L_106:


//--------------------- .nv.info._ZN3cub18CUB_300001_SM_10006detail11EmptyKernelIvEEvv --------------------------
	.section	.nv.info._ZN3cub18CUB_300001_SM_10006detail11EmptyKernelIvEEvv,"",@"SHT_CUDA_INFO"
	.sectionflags	@""
	.align	4


	//----- nvinfo : EIATTR_CUDA_API_VERSION
	.align		4
        /*0000*/ 	.byte	0x04, 0x37
        /*0002*/ 	.short	(.L_108 - .L_107)
.L_107:
        /*0004*/ 	.word	0x00000082


	//----- nvinfo : EIATTR_SPARSE_MMA_MASK
	.align		4
.L_108:
        /*0008*/ 	.byte	0x03, 0x50
        /*000a*/ 	.short	0x0000


	//----- nvinfo : EIATTR_MAXREG_COUNT
	.align		4
        /*000c*/ 	.byte	0x03, 0x1b
        /*000e*/ 	.short	0x00ff


	//----- nvinfo : EIATTR_MERCURY_ISA_VERSION
	.align		4
        /*0010*/ 	.byte	0x03, 0x5f
        /*0012*/ 	.short	0x0101


	//----- nvinfo : EIATTR_VRC_CTA_INIT_COUNT
	.align		4
        /*0014*/ 	.byte	0x02, 0x4a
	.zero		1
	.zero		1


	//----- nvinfo : EIATTR_EXIT_INSTR_OFFSETS
	.align		4
        /*0018*/ 	.byte	0x04, 0x1c
        /*001a*/ 	.short	(.L_110 - .L_109)


	//   ....[0]....
.L_109:
        /*001c*/ 	.word	0x00000010


	//----- nvinfo : EIATTR_SW_WAR
	.align		4
.L_110:
        /*0020*/ 	.byte	0x04, 0x36
        /*0022*/ 	.short	(.L_112 - .L_111)
.L_111:
        /*0024*/ 	.word	0x00000008
.L_112:


//--------------------- .nv.info._Z13classifyConesPK5PointS1_Piii --------------------------
	.section	.nv.info._Z13classifyConesPK5PointS1_Piii,"",@"SHT_CUDA_INFO"
	.sectionflags	@""
	.align	4


	//----- nvinfo : EIATTR_CUDA_API_VERSION
	.align		4
        /*0000*/ 	.byte	0x04, 0x37
        /*0002*/ 	.short	(.L_114 - .L_113)
.L_113:
        /*0004*/ 	.word	0x00000082


	//----- nvinfo : EIATTR_KPARAM_INFO
	.align		4
.L_114:
        /*0008*/ 	.byte	0x04, 0x17
        /*000a*/ 	.short	(.L_116 - .L_115)
.L_115:
        /*000c*/ 	.word	0x00000000
        /*0010*/ 	.short	0x0004
        /*0012*/ 	.short	0x001c
        /*0014*/ 	.byte	0x00, 0xf0, 0x11, 0x00


	//----- nvinfo : EIATTR_KPARAM_INFO
	.align		4
.L_116:
        /*0018*/ 	.byte	0x04, 0x17
        /*001a*/ 	.short	(.L_118 - .L_117)
.L_117:
        /*001c*/ 	.word	0x00000000
        /*0020*/ 	.short	0x0003
        /*0022*/ 	.short	0x0018
        /*0024*/ 	.byte	0x00, 0xf0, 0x11, 0x00


	//----- nvinfo : EIATTR_KPARAM_INFO
	.align		4
.L_118:
        /*0028*/ 	.byte	0x04, 0x17
        /*002a*/ 	.short	(.L_120 - .L_119)
.L_119:
        /*002c*/ 	.word	0x00000000
        /*0030*/ 	.short	0x0002
        /*0032*/ 	.short	0x0010
        /*0034*/ 	.byte	0x00, 0xf5, 0x21, 0x00


	//----- nvinfo : EIATTR_KPARAM_INFO
	.align		4
.L_120:
        /*0038*/ 	.byte	0x04, 0x17
        /*003a*/ 	.short	(.L_122 - .L_121)
.L_121:
        /*003c*/ 	.word	0x00000000
        /*0040*/ 	.short	0x0001
        /*0042*/ 	.short	0x0008
        /*0044*/ 	.byte	0x00, 0xf5, 0x21, 0x00


	//----- nvinfo : EIATTR_KPARAM_INFO
	.align		4
.L_122:
        /*0048*/ 	.byte	0x04, 0x17
        /*004a*/ 	.short	(.L_124 - .L_123)
.L_123:
        /*004c*/ 	.word	0x00000000
        /*0050*/ 	.short	0x0000
        /*0052*/ 	.short	0x0000
        /*0054*/ 	.byte	0x00, 0xf5, 0x21, 0x00


	//----- nvinfo : EIATTR_SPARSE_MMA_MASK
	.align		4
.L_124:
        /*0058*/ 	.byte	0x03, 0x50
        /*005a*/ 	.short	0x0000


	//----- nvinfo : EIATTR_MAXREG_COUNT
	.align		4
        /*005c*/ 	.byte	0x03, 0x1b
        /*005e*/ 	.short	0x00ff


	//----- nvinfo : EIATTR_MERCURY_ISA_VERSION
	.align		4
        /*0060*/ 	.byte	0x03, 0x5f
        /*0062*/ 	.short	0x0101


	//----- nvinfo : EIATTR_VRC_CTA_INIT_COUNT
	.align		4
        /*0064*/ 	.byte	0x02, 0x4a
	.zero		1
	.zero		1


	//----- nvinfo : EIATTR_EXIT_INSTR_OFFSETS
	.align		4
        /*0068*/ 	.byte	0x04, 0x1c
        /*006a*/ 	.short	(.L_126 - .L_125)


	//   ....[0]....
.L_125:
        /*006c*/ 	.word	0x00000070


	//   ....[1]....
        /*0070*/ 	.word	0x00001960


	//----- nvinfo : EIATTR_CRS_STACK_SIZE
	.align		4
.L_126:
        /*0074*/ 	.byte	0x04, 0x1e
        /*0076*/ 	.short	(.L_128 - .L_127)
.L_127:
        /*0078*/ 	.word	0x00000000


	//----- nvinfo : EIATTR_CBANK_PARAM_SIZE
	.align		4
.L_128:
        /*007c*/ 	.byte	0x03, 0x19
        /*007e*/ 	.short	0x0020


	//----- nvinfo : EIATTR_PARAM_CBANK
	.align		4
        /*0080*/ 	.byte	0x04, 0x0a
        /*0082*/ 	.short	(.L_130 - .L_129)
	.align		4
.L_129:
        /*0084*/ 	.word	index@(.nv.constant0._Z13classifyConesPK5PointS1_Piii)
        /*0088*/ 	.short	0x0380
        /*008a*/ 	.short	0x0020


	//----- nvinfo : EIATTR_SW_WAR
	.align		4
.L_130:
        /*008c*/ 	.byte	0x04, 0x36
        /*008e*/ 	.short	(.L_132 - .L_131)
.L_131:
        /*0090*/ 	.word	0x00000008
.L_132:


//--------------------- .nv.info._Z20computeMidlinePointsPK5PointPS_PKii --------------------------
	.section	.nv.info._Z20computeMidlinePointsPK5PointPS_PKii,"",@"SHT_CUDA_INFO"
	.sectionflags	@""
	.align	4


	//----- nvinfo : EIATTR_CUDA_API_VERSION
	.align		4
        /*0000*/ 	.byte	0x04, 0x37
        /*0002*/ 	.short	(.L_134 - .L_133)
.L_133:
        /*0004*/ 	.word	0x00000082


	//----- nvinfo : EIATTR_KPARAM_INFO
	.align		4
.L_134:
        /*0008*/ 	.byte	0x04, 0x17
        /*000a*/ 	.short	(.L_136 - .L_135)
.L_135:
        /*000c*/ 	.word	0x00000000
        /*0010*/ 	.short	0x0003
        /*0012*/ 	.short	0x0018
        /*0014*/ 	.byte	0x00, 0xf0, 0x11, 0x00


	//----- nvinfo : EIATTR_KPARAM_INFO
	.align		4
.L_136:
        /*0018*/ 	.byte	0x04, 0x17
        /*001a*/ 	.short	(.L_138 - .L_137)
.L_137:
        /*001c*/ 	.word	0x00000000
        /*0020*/ 	.short	0x0002
        /*0022*/ 	.short	0x0010
        /*0024*/ 	.byte	0x00, 0xf5, 0x21, 0x00


	//----- nvinfo : EIATTR_KPARAM_INFO
	.align		4
.L_138:
        /*0028*/ 	.byte	0x04, 0x17
        /*002a*/ 	.short	(.L_140 - .L_139)
.L_139:
        /*002c*/ 	.word	0x00000000
        /*0030*/ 	.short	0x0001
        /*0032*/ 	.short	0x0008
        /*0034*/ 	.byte	0x00, 0xf5, 0x21, 0x00


	//----- nvinfo : EIATTR_KPARAM_INFO
	.align		4
.L_140:
        /*0038*/ 	.byte	0x04, 0x17
        /*003a*/ 	.short	(.L_142 - .L_141)
.L_141:
        /*003c*/ 	.word	0x00000000
        /*0040*/ 	.short	0x0000
        /*0042*/ 	.short	0x0000
        /*0044*/ 	.byte	0x00, 0xf5, 0x21, 0x00


	//----- nvinfo : EIATTR_SPARSE_MMA_MASK
	.align		4
.L_142:
        /*0048*/ 	.byte	0x03, 0x50
        /*004a*/ 	.short	0x0000


	//----- nvinfo : EIATTR_MAXREG_COUNT
	.align		4
        /*004c*/ 	.byte	0x03, 0x1b
        /*004e*/ 	.short	0x00ff


	//----- nvinfo : EIATTR_MERCURY_ISA_VERSION
	.align		4
        /*0050*/ 	.byte	0x03, 0x5f
        /*0052*/ 	.short	0x0101


	//----- nvinfo : EIATTR_VRC_CTA_INIT_COUNT
	.align		4
        /*0054*/ 	.byte	0x02, 0x4a
	.zero		1
	.zero		1


	//----- nvinfo : EIATTR_EXIT_INSTR_OFFSETS
	.align		4
        /*0058*/ 	.byte	0x04, 0x1c
        /*005a*/ 	.short	(.L_144 - .L_143)


	//   ....[0]....
.L_143:
        /*005c*/ 	.word	0x00000070


	//   ....[1]....
        /*0060*/ 	.word	0x000012c0


	//----- nvinfo : EIATTR_CRS_STACK_SIZE
	.align		4
.L_144:
        /*0064*/ 	.byte	0x04, 0x1e
        /*0066*/ 	.short	(.L_146 - .L_145)
.L_145:
        /*0068*/ 	.word	0x00000000


	//----- nvinfo : EIATTR_CBANK_PARAM_SIZE
	.align		4
.L_146:
        /*006c*/ 	.byte	0x03, 0x19
        /*006e*/ 	.short	0x001c


	//----- nvinfo : EIATTR_PARAM_CBANK
	.align		4
        /*0070*/ 	.byte	0x04, 0x0a
        /*0072*/ 	.short	(.L_148 - .L_147)
	.align		4
.L_147:
        /*0074*/ 	.word	index@(.nv.constant0._Z20computeMidlinePointsPK5PointPS_PKii)
        /*0078*/ 	.short	0x0380
        /*007a*/ 	.short	0x001c


	//----- nvinfo : EIATTR_SW_WAR
	.align		4
.L_148:
        /*007c*/ 	.byte	0x04, 0x36
        /*007e*/ 	.short	(.L_150 - .L_149)
.L_149:
        /*0080*/ 	.word	0x00000008
.L_150:


//--------------------- .nv.callgraph             --------------------------
	.section	.nv.callgraph,"",@"SHT_CUDA_CALLGRAPH"
	.align	4
	.sectionentsize	8
	.align		4
        /*0000*/ 	.word	0x00000000
	.align		4
        /*0004*/ 	.word	0xffffffff
	.align		4
        /*0008*/ 	.word	0x00000000
	.align		4
        /*000c*/ 	.word	0xfffffffe
	.align		4
        /*0010*/ 	.word	0x00000000
	.align		4
        /*0014*/ 	.word	0xfffffffd
	.align		4
        /*0018*/ 	.word	0x00000000
	.align		4
        /*001c*/ 	.word	0xfffffffc


//--------------------- .nv.constant4             --------------------------
	.section	.nv.constant4,"a",@progbits
	.align	8
	.align		8
.nv.constant4:
        /*0000*/ 	.dword	_ZN34_INTERNAL_b8a6e24b_4_k_cu_a59d6b544cuda3std3__45__cpo5beginE
	.align		8
        /*0008*/ 	.dword	_ZN34_INTERNAL_b8a6e24b_4_k_cu_a59d6b544cuda3std3__45__cpo3endE
	.align		8
        /*0010*/ 	.dword	_ZN34_INTERNAL_b8a6e24b_4_k_cu_a59d6b544cuda3std3__45__cpo6cbeginE
	.align		8
        /*0018*/ 	.dword	_ZN34_INTERNAL_b8a6e24b_4_k_cu_a59d6b544cuda3std3__45__cpo4cendE
	.align		8
        /*0020*/ 	.dword	_ZN34_INTERNAL_b8a6e24b_4_k_cu_a59d6b544cuda3std3__45__cpo6rbeginE
	.align		8
        /*0028*/ 	.dword	_ZN34_INTERNAL_b8a6e24b_4_k_cu_a59d6b544cuda3std3__45__cpo4rendE
	.align		8
        /*0030*/ 	.dword	_ZN34_INTERNAL_b8a6e24b_4_k_cu_a59d6b544cuda3std3__45__cpo7crbeginE
	.align		8
        /*0038*/ 	.dword	_ZN34_INTERNAL_b8a6e24b_4_k_cu_a59d6b544cuda3std3__45__cpo5crendE
	.align		8
        /*0040*/ 	.dword	_ZN34_INTERNAL_b8a6e24b_4_k_cu_a59d6b544cuda3std3__436_GLOBAL__N__b8a6e24b_4_k_cu_a59d6b546ignoreE
	.align		8
        /*0048*/ 	.dword	_ZN34_INTERNAL_b8a6e24b_4_k_cu_a59d6b544cuda3std3__419piecewise_constructE
	.align		8
        /*0050*/ 	.dword	_ZN34_INTERNAL_b8a6e24b_4_k_cu_a59d6b544cuda3std3__48in_placeE
	.align		8
        /*0058*/ 	.dword	_ZN34_INTERNAL_b8a6e24b_4_k_cu_a59d6b544cuda3std3__420unreachable_sentinelE
	.align		8
        /*0060*/ 	.dword	_ZN34_INTERNAL_b8a6e24b_4_k_cu_a59d6b544cuda3std3__47nulloptE
	.align		8
        /*0068*/ 	.dword	_ZN34_INTERNAL_b8a6e24b_4_k_cu_a59d6b544cuda3std3__48unexpectE
	.align		8
        /*0070*/ 	.dword	_ZN34_INTERNAL_b8a6e24b_4_k_cu_a59d6b544cuda3std6ranges3__45__cpo4swapE
	.align		8
        /*0078*/ 	.dword	_ZN34_INTERNAL_b8a6e24b_4_k_cu_a59d6b544cuda3std6ranges3__45__cpo9iter_moveE
	.align		8
        /*0080*/ 	.dword	_ZN34_INTERNAL_b8a6e24b_4_k_cu_a59d6b544cuda3std6ranges3__45__cpo5beginE
	.align		8
        /*0088*/ 	.dword	_ZN34_INTERNAL_b8a6e24b_4_k_cu_a59d6b544cuda3std6ranges3__45__cpo3endE
	.align		8
        /*0090*/ 	.dword	_ZN34_INTERNAL_b8a6e24b_4_k_cu_a59d6b544cuda3std6ranges3__45__cpo6cbeginE
	.align		8
        /*0098*/ 	.dword	_ZN34_INTERNAL_b8a6e24b_4_k_cu_a59d6b544cuda3std6ranges3__45__cpo4cendE
	.align		8
        /*00a0*/ 	.dword	_ZN34_INTERNAL_b8a6e24b_4_k_cu_a59d6b544cuda3std6ranges3__45__cpo7advanceE
	.align		8
        /*00a8*/ 	.dword	_ZN34_INTERNAL_b8a6e24b_4_k_cu_a59d6b544cuda3std6ranges3__45__cpo9iter_swapE
	.align		8
        /*00b0*/ 	.dword	_ZN34_INTERNAL_b8a6e24b_4_k_cu_a59d6b544cuda3std6ranges3__45__cpo4nextE
	.align		8
        /*00b8*/ 	.dword	_ZN34_INTERNAL_b8a6e24b_4_k_cu_a59d6b544cuda3std6ranges3__45__cpo4prevE
	.align		8
        /*00c0*/ 	.dword	_ZN34_INTERNAL_b8a6e24b_4_k_cu_a59d6b544cuda3std6ranges3__45__cpo4dataE
	.align		8
        /*00c8*/ 	.dword	_ZN34_INTERNAL_b8a6e24b_4_k_cu_a59d6b544cuda3std6ranges3__45__cpo5cdataE
	.align		8
        /*00d0*/ 	.dword	_ZN34_INTERNAL_b8a6e24b_4_k_cu_a59d6b544cuda3std6ranges3__45__cpo4sizeE
	.align		8
        /*00d8*/ 	.dword	_ZN34_INTERNAL_b8a6e24b_4_k_cu_a59d6b544cuda3std6ranges3__45__cpo5ssizeE
	.align		8
        /*00e0*/ 	.dword	_ZN34_INTERNAL_b8a6e24b_4_k_cu_a59d6b544cuda3std6ranges3__45__cpo8distanceE
	.align		8
        /*00e8*/ 	.dword	_ZN34_INTERNAL_b8a6e24b_4_k_cu_a59d6b546thrust24THRUST_300001_SM_1000_NS8cuda_cub3parE
	.align		8
        /*00f0*/ 	.dword	_ZN34_INTERNAL_b8a6e24b_4_k_cu_a59d6b546thrust24THRUST_300001_SM_1000_NS8cuda_cub10par_nosyncE
	.align		8
        /*00f8*/ 	.dword	_ZN34_INTERNAL_b8a6e24b_4_k_cu_a59d6b546thrust24THRUST_300001_SM_1000_NS6system6detail10sequential3seqE
	.align		8
        /*0100*/ 	.dword	_ZN34_INTERNAL_b8a6e24b_4_k_cu_a59d6b546thrust24THRUST_300001_SM_1000_NS12placeholders2_1E
	.align		8
        /*0108*/ 	.dword	_ZN34_INTERNAL_b8a6e24b_4_k_cu_a59d6b546thrust24THRUST_300001_SM_1000_NS12placeholders2_2E
	.align		8
        /*0110*/ 	.dword	_ZN34_INTERNAL_b8a6e24b_4_k_cu_a59d6b546thrust24THRUST_300001_SM_1000_NS12placeholders2_3E
	.align		8
        /*0118*/ 	.dword	_ZN34_INTERNAL_b8a6e24b_4_k_cu_a59d6b546thrust24THRUST_300001_SM_1000_NS12placeholders2_4E
	.align		8
        /*0120*/ 	.dword	_ZN34_INTERNAL_b8a6e24b_4_k_cu_a59d6b546thrust24THRUST_300001_SM_1000_NS12placeholders2_5E
	.align		8
        /*0128*/ 	.dword	_ZN34_INTERNAL_b8a6e24b_4_k_cu_a59d6b546thrust24THRUST_300001_SM_1000_NS12placeholders2_6E
	.align		8
        /*0130*/ 	.dword	_ZN34_INTERNAL_b8a6e24b_4_k_cu_a59d6b546thrust24THRUST_300001_SM_1000_NS12placeholders2_7E
	.align		8
        /*0138*/ 	.dword	_ZN34_INTERNAL_b8a6e24b_4_k_cu_a59d6b546thrust24THRUST_300001_SM_1000_NS12placeholders2_8E
	.align		8
        /*0140*/ 	.dword	_ZN34_INTERNAL_b8a6e24b_4_k_cu_a59d6b546thrust24THRUST_300001_SM_1000_NS12placeholders2_9E
	.align		8
        /*0148*/ 	.dword	_ZN34_INTERNAL_b8a6e24b_4_k_cu_a59d6b546thrust24THRUST_300001_SM_1000_NS12placeholders3_10E
	.align		8
        /*0150*/ 	.dword	_ZN34_INTERNAL_b8a6e24b_4_k_cu_a59d6b546thrust24THRUST_300001_SM_1000_NS3seqE


//--------------------- .text._ZN3cub18CUB_300001_SM_10006detail8for_each13static_kernelINS2_12policy_hub_t12policy_500_tEmN6thrust24THRUST_300001_SM_1000_NS8cuda_cub20__uninitialized_fill7functorINS7_10device_ptrIiEEiEEEEvT0_T1_ --------------------------
	.section	.text._ZN3cub18CUB_300001_SM_10006detail8for_each13static_kernelINS2_12policy_hub_t12policy_500_tEmN6thrust24THRUST_300001_SM_1000_NS8cuda_cub20__uninitialized_fill7functorINS7_10device_ptrIiEEiEEEEvT0_T1_,"ax",@progbits
	.align	128
        .global         _ZN3cub18CUB_300001_SM_10006detail8for_each13static_kernelINS2_12policy_hub_t12policy_500_tEmN6thrust24THRUST_300001_SM_1000_NS8cuda_cub20__uninitialized_fill7functorINS7_10device_ptrIiEEiEEEEvT0_T1_
        .type           _ZN3cub18CUB_300001_SM_10006detail8for_each13static_kernelINS2_12policy_hub_t12policy_500_tEmN6thrust24THRUST_300001_SM_1000_NS8cuda_cub20__uninitialized_fill7functorINS7_10device_ptrIiEEiEEEEvT0_T1_,@function
        .size           _ZN3cub18CUB_300001_SM_10006detail8for_each13static_kernelINS2_12policy_hub_t12policy_500_tEmN6thrust24THRUST_300001_SM_1000_NS8cuda_cub20__uninitialized_fill7functorINS7_10device_ptrIiEEiEEEEvT0_T1_,(.L_x_88 - _ZN3cub18CUB_300001_SM_10006detail8for_each13static_kernelINS2_12policy_hub_t12policy_500_tEmN6thrust24THRUST_300001_SM_1000_NS8cuda_cub20__uninitialized_fill7functorINS7_10device_ptrIiEEiEEEEvT0_T1_)
        .other          _ZN3cub18CUB_300001_SM_10006detail8for_each13static_kernelINS2_12policy_hub_t12policy_500_tEmN6thrust24THRUST_300001_SM_1000_NS8cuda_cub20__uninitialized_fill7functorINS7_10device_ptrIiEEiEEEEvT0_T1_,@"STO_CUDA_ENTRY STV_DEFAULT"
_ZN3cub18CUB_300001_SM_10006detail8for_each13static_kernelINS2_12policy_hub_t12policy_500_tEmN6thrust24THRUST_300001_SM_1000_NS8cuda_cub20__uninitialized_fill7functorINS7_10device_ptrIiEEiEEEEvT0_T1_:
.text._ZN3cub18CUB_300001_SM_10006detail8for_each13static_kernelINS2_12policy_hub_t12policy_500_tEmN6thrust24THRUST_300001_SM_1000_NS8cuda_cub20__uninitialized_fill7functorINS7_10device_ptrIiEEiEEEEvT0_T1_:
[----:B------:R-:W-:Y:S08]  /*0000*/  LDC R1, c[0x0][0x37c] ;  /* 0x0000df00ff017b82 */ /* 0x000ff00000000800 */
[----:B------:R-:W0:Y:S01]  /*0010*/  S2UR UR4, SR_CTAID.X ;  /* 0x00000000000479c3 */ /* 0x000e220000002500 */
[----:B------:R-:W1:Y:S01]  /*0020*/  LDCU.64 UR6, c[0x0][0x380] ;  /* 0x00007000ff0677ac */ /* 0x000e620008000a00 */
[----:B------:R-:W2:Y:S01]  /*0030*/  LDCU.64 UR8, c[0x0][0x358] ;  /* 0x00006b00ff0877ac */ /* 0x000ea20008000a00 */
[----:B0-----:R-:W-:-:S04]  /*0040*/  UIMAD.WIDE.U32 UR4, UR4, 0x200, URZ ;  /* 0x00000200040478a5 */ /* 0x001fc8000f8e00ff */
[----:B-1----:R-:W-:-:S04]  /*0050*/  UIADD3 UR6, UP0, UPT, -UR4, UR6, URZ ;  /* 0x0000000604067290 */ /* 0x002fc8000ff1e1ff */
[----:B------:R-:W-:Y:S02]  /*0060*/  UIADD3.X UR7, UPT, UPT, ~UR5, UR7, URZ, UP0, !UPT ;  /* 0x0000000705077290 */ /* 0x000fe400087fe5ff */
[----:B------:R-:W-:-:S04]  /*0070*/  UISETP.GE.U32.AND UP0, UPT, UR6, 0x200, UPT ;  /* 0x000002000600788c */ /* 0x000fc8000bf06070 */
[----:B------:R-:W-:-:S09]  /*0080*/  UISETP.GE.U32.AND.EX UP0, UPT, UR7, URZ, UPT, UP0 ;  /* 0x000000ff0700728c */ /* 0x000fd2000bf06100 */
[----:B--2---:R-:W-:Y:S05]  /*0090*/  BRA.U !UP0, `(.L_x_0) ;  /* 0x0000000108287547 */ /* 0x004fea000b800000 */
[----:B------:R-:W0:Y:S01]  /*00a0*/  S2R R0, SR_TID.X ;  /* 0x0000000000007919 */ /* 0x000e220000002100 */
[----:B------:R-:W1:Y:S01]  /*00b0*/  LDCU.64 UR6, c[0x0][0x388] ;  /* 0x00007100ff0677ac */ /* 0x000e620008000a00 */
[----:B------:R-:W2:Y:S01]  /*00c0*/  LDC R5, c[0x0][0x390] ;  /* 0x0000e400ff057b82 */ /* 0x000ea20000000800 */
[----:B0-----:R-:W-:-:S05]  /*00d0*/  IADD3 R0, P0, PT, R0, UR4, RZ ;  /* 0x0000000400007c10 */ /* 0x001fca000ff1e0ff */
[----:B------:R-:W-:Y:S01]  /*00e0*/  IMAD.X R3, RZ, RZ, UR5, P0 ;  /* 0x00000005ff037e24 */ /* 0x000fe200080e06ff */
[----:B-1----:R-:W-:-:S04]  /*00f0*/  LEA R2, P0, R0, UR6, 0x2 ;  /* 0x0000000600027c11 */ /* 0x002fc8000f8010ff */
[----:B------:R-:W-:-:S05]  /*0100*/  LEA.HI.X R3, R0, UR7, R3, 0x2, P0 ;  /* 0x0000000700037c11 */ /* 0x000fca00080f1403 */
[----:B--2---:R-:W-:Y:S04]  /*0110*/  STG.E desc[UR8][R2.64], R5 ;  /* 0x0000000502007986 */ /* 0x004fe8000c101908 */
[----:B------:R-:W-:Y:S01]  /*0120*/  STG.E desc[UR8][R2.64+0x400], R5 ;  /* 0x0004000502007986 */ /* 0x000fe2000c101908 */
[----:B------:R-:W-:Y:S05]  /*0130*/  EXIT ;  /* 0x000000000000794d */ /* 0x000fea0003800000 */
.L_x_0:
[----:B------:R-:W0:Y:S01]  /*0140*/  S2R R0, SR_TID.X ;  /* 0x0000000000007919 */ /* 0x000e220000002100 */
[----:B------:R-:W-:Y:S01]  /*0150*/  IMAD.U32 R2, RZ, RZ, UR7 ;  /* 0x00000007ff027e24 */ /* 0x000fe2000f8e00ff */
[----:B------:R-:W1:Y:S01]  /*0160*/  LDCU.64 UR10, c[0x0][0x388] ;  /* 0x00007100ff0a77ac */ /* 0x000e620008000a00 */
[----:B------:R-:W-:Y:S01]  /*0170*/  IMAD.U32 R4, RZ, RZ, UR7 ;  /* 0x00000007ff047e24 */ /* 0x000fe2000f8e00ff */
[----:B0-----:R-:W-:-:S04]  /*0180*/  ISETP.LT.U32.AND P0, PT, R0, UR6, PT ;  /* 0x0000000600007c0c */ /* 0x001fc8000bf01070 */
[----:B------:R-:W-:Y:S01]  /*0190*/  ISETP.GT.U32.AND.EX P0, PT, R2, RZ, PT, P0 ;  /* 0x000000ff0200720c */ /* 0x000fe20003f04100 */
[C---:B------:R-:W-:Y:S01]  /*01a0*/  VIADD R2, R0.reuse, 0x100 ;  /* 0x0000010000027836 */ /* 0x040fe20000000000 */
[----:B------:R-:W-:-:S04]  /*01b0*/  IADD3 R0, P2, PT, R0, UR4, RZ ;  /* 0x0000000400007c10 */ /* 0x000fc8000ff5e0ff */
[----:B------:R-:W-:Y:S01]  /*01c0*/  ISETP.LT.U32.AND P1, PT, R2, UR6, PT ;  /* 0x0000000602007c0c */ /* 0x000fe2000bf21070 */
[----:B------:R-:W-:Y:S01]  /*01d0*/  IMAD.X R3, RZ, RZ, UR5, P2 ;  /* 0x00000005ff037e24 */ /* 0x000fe200090e06ff */
[----:B-1----:R-:W-:Y:S02]  /*01e0*/  LEA R2, P2, R0, UR10, 0x2 ;  /* 0x0000000a00027c11 */ /* 0x002fe4000f8410ff */
[----:B------:R-:W-:Y:S02]  /*01f0*/  ISETP.GT.U32.AND.EX P1, PT, R4, RZ, PT, P1 ;  /* 0x000000ff0400720c */ /* 0x000fe40003f24110 */
[----:B------:R-:W-:Y:S01]  /*0200*/  LEA.HI.X R3, R0, UR11, R3, 0x2, P2 ;  /* 0x0000000b00037c11 */ /* 0x000fe200090f1403 */
[----:B------:R-:W0:Y:S04]  /*0210*/  @P0 LDC R5, c[0x0][0x390] ;  /* 0x0000e400ff050b82 */ /* 0x000e280000000800 */
[----:B0-----:R0:W-:Y:S06]  /*0220*/  @P0 STG.E desc[UR8][R2.64], R5 ;  /* 0x0000000502000986 */ /* 0x0011ec000c101908 */
[----:B------:R-:W-:Y:S05]  /*0230*/  @!P1 EXIT ;  /* 0x000000000000994d */ /* 0x000fea0003800000 */
[----:B0-----:R-:W0:Y:S02]  /*0240*/  LDC R5, c[0x0][0x390] ;  /* 0x0000e400ff057b82 */ /* 0x001e240000000800 */
[----:B0-----:R-:W-:Y:S01]  /*0250*/  STG.E desc[UR8][R2.64+0x400], R5 ;  /* 0x0004000502007986 */ /* 0x001fe2000c101908 */
[----:B------:R-:W-:Y:S05]  /*0260*/  EXIT ;  /* 0x000000000000794d */ /* 0x000fea0003800000 */
.L_x_1:
[----:B------:R-:W-:-:S00]  /*0270*/  BRA `(.L_x_1) ;  /* 0xfffffffc00fc7947 */ /* 0x000fc0000383ffff */
[----:B------:R-:W-:-:S00]  /*0280*/  NOP ;  /* 0x0000000000007918 */ /* 0x000fc00000000000 */
[----:B------:R-:W-:-:S00]  /*0290*/  NOP ;  /* 0x0000000000007918 */ /* 0x000fc00000000000 */
[----:B------:R-:W-:-:S00]  /*02a0*/  NOP ;  /* 0x0000000000007918 */ /* 0x000fc00000000000 */
[----:B------:R-:W-:-:S00]  /*02b0*/  NOP ;  /* 0x0000000000007918 */ /* 0x000fc00000000000 */
[----:B------:R-:W-:-:S00]  /*02c0*/  NOP ;  /* 0x0000000000007918 */ /* 0x000fc00000000000 */
[----:B------:R-:W-:-:S00]  /*02d0*/  NOP ;  /* 0x0000000000007918 */ /* 0x000fc00000000000 */
[----:B------:R-:W-:-:S00]  /*02e0*/  NOP ;  /* 0x0000000000007918 */ /* 0x000fc00000000000 */
[----:B------:R-:W-:-:S00]  /*02f0*/  NOP ;  /* 0x0000000000007918 */ /* 0x000fc00000000000 */
.L_x_88:


//--------------------- .text._ZN3cub18CUB_300001_SM_10006detail8for_each13static_kernelINS2_12policy_hub_t12policy_500_tEmNS2_12op_wrapper_tImN6thrust24THRUST_300001_SM_1000_NS6detail23allocator_traits_detail24construct1_via_allocatorINS8_16device_allocatorI5PointEEEENS8_10device_ptrISD_EEEEEEvT0_T1_ --------------------------
	.section	.text._ZN3cub18CUB_300001_SM_10006detail8for_each13static_kernelINS2_12policy_hub_t12policy_500_tEmNS2_12op_wrapper_tImN6thrust24THRUST_300001_SM_1000_NS6detail23allocator_traits_detail24construct1_via_allocatorINS8_16device_allocatorI5PointEEEENS8_10device_ptrISD_EEEEEEvT0_T1_,"ax",@progbits
	.align	128
        .global         _ZN3cub18CUB_300001_SM_10006detail8for_each13static_kernelINS2_12policy_hub_t12policy_500_tEmNS2_12op_wrapper_tImN6thrust24THRUST_300001_SM_1000_NS6detail23allocator_traits_detail24construct1_via_allocatorINS8_16device_allocatorI5PointEEEENS8_10device_ptrISD_EEEEEEvT0_T1_
        .type           _ZN3cub18CUB_300001_SM_10006detail8for_each13static_kernelINS2_12policy_hub_t12policy_500_tEmNS2_12op_wrapper_tImN6thrust24THRUST_300001_SM_1000_NS6detail23allocator_traits_detail24construct1_via_allocatorINS8_16device_allocatorI5PointEEEENS8_10device_ptrISD_EEEEEEvT0_T1_,@function
        .size           _ZN3cub18CUB_300001_SM_10006detail8for_each13static_kernelINS2_12policy_hub_t12policy_500_tEmNS2_12op_wrapper_tImN6thrust24THRUST_300001_SM_1000_NS6detail23allocator_traits_detail24construct1_via_allocatorINS8_16device_allocatorI5PointEEEENS8_10device_ptrISD_EEEEEEvT0_T1_,(.L_x_89 - _ZN3cub18CUB_300001_SM_10006detail8for_each13static_kernelINS2_12policy_hub_t12policy_500_tEmNS2_12op_wrapper_tImN6thrust24THRUST_300001_SM_1000_NS6detail23allocator_traits_detail24construct1_via_allocatorINS8_16device_allocatorI5PointEEEENS8_10device_ptrISD_EEEEEEvT0_T1_)
        .other          _ZN3cub18CUB_300001_SM_10006detail8for_each13static_kernelINS2_12policy_hub_t12policy_500_tEmNS2_12op_wrapper_tImN6thrust24THRUST_300001_SM_1000_NS6detail23allocator_traits_detail24construct1_via_allocatorINS8_16device_allocatorI5PointEEEENS8_10device_ptrISD_EEEEEEvT0_T1_,@"STO_CUDA_ENTRY STV_DEFAULT"
_ZN3cub18CUB_300001_SM_10006detail8for_each13static_kernelINS2_12policy_hub_t12policy_500_tEmNS2_12op_wrapper_tImN6thrust24THRUST_300001_SM_1000_NS6detail23allocator_traits_detail24construct1_via_allocatorINS8_16device_allocatorI5PointEEEENS8_10device_ptrISD_EEEEEEvT0_T1_:
.text._ZN3cub18CUB_300001_SM_10006detail8for_each13static_kernelINS2_12policy_hub_t12policy_500_tEmNS2_12op_wrapper_tImN6thrust24THRUST_300001_SM_1000_NS6detail23allocator_traits_detail24construct1_via_allocatorINS8_16device_allocatorI5PointEEEENS8_10device_ptrISD_EEEEEEvT0_T1_:
        /* <DEDUP_REMOVED lines=12> */
[----:B0-----:R-:W-:-:S05]  /*00c0*/  IADD3 R0, P0, PT, R0, UR4, RZ ;  /* 0x0000000400007c10 */ /* 0x001fca000ff1e0ff */
[----:B------:R-:W-:Y:S01]  /*00d0*/  IMAD.X R3, RZ, RZ, UR5, P0 ;  /* 0x00000005ff037e24 */ /* 0x000fe200080e06ff */
[----:B-1----:R-:W-:-:S04]  /*00e0*/  LEA R2, P0, R0, UR6, 0x4 ;  /* 0x0000000600027c11 */ /* 0x002fc8000f8020ff */
[----:B------:R-:W-:-:S05]  /*00f0*/  LEA.HI.X R3, R0, UR7, R3, 0x4, P0 ;  /* 0x0000000700037c11 */ /* 0x000fca00080f2403 */
[----:B------:R-:W-:Y:S04]  /*0100*/  STG.E desc[UR8][R2.64], RZ ;  /* 0x000000ff02007986 */ /* 0x000fe8000c101908 */
[----:B------:R-:W-:Y:S04]  /*0110*/  STG.E desc[UR8][R2.64+0x4], RZ ;  /* 0x000004ff02007986 */ /* 0x000fe8000c101908 */
[----:B------:R-:W-:Y:S04]  /*0120*/  STG.E desc[UR8][R2.64+0x8], RZ ;  /* 0x000008ff02007986 */ /* 0x000fe8000c101908 */
[----:B------:R-:W-:Y:S04]  /*0130*/  STG.E desc[UR8][R2.64+0xc], RZ ;  /* 0x00000cff02007986 */ /* 0x000fe8000c101908 */
[----:B------:R-:W-:Y:S04]  /*0140*/  STG.E desc[UR8][R2.64+0x1000], RZ ;  /* 0x001000ff02007986 */ /* 0x000fe8000c101908 */
[----:B------:R-:W-:Y:S04]  /*0150*/  STG.E desc[UR8][R2.64+0x1004], RZ ;  /* 0x001004ff02007986 */ /* 0x000fe8000c101908 */
[----:B------:R-:W-:Y:S04]  /*0160*/  STG.E desc[UR8][R2.64+0x1008], RZ ;  /* 0x001008ff02007986 */ /* 0x000fe8000c101908 */
[----:B------:R-:W-:Y:S01]  /*0170*/  STG.E desc[UR8][R2.64+0x100c], RZ ;  /* 0x00100cff02007986 */ /* 0x000fe2000c101908 */
[----:B------:R-:W-:Y:S05]  /*0180*/  EXIT ;  /* 0x000000000000794d */ /* 0x000fea0003800000 */
.L_x_2:
[----:B------:R-:W0:Y:S01]  /*0190*/  S2R R0, SR_TID.X ;  /* 0x0000000000007919 */ /* 0x000e220000002100 */
[----:B------:R-:W1:Y:S01]  /*01a0*/  LDCU.64 UR10, c[0x0][0x388] ;  /* 0x00007100ff0a77ac */ /* 0x000e620008000a00 */
[----:B------:R-:W-:Y:S01]  /*01b0*/  IMAD.U32 R3, RZ, RZ, UR7 ;  /* 0x00000007ff037e24 */ /* 0x000fe2000f8e00ff */
[C---:B0-----:R-:W-:Y:S02]  /*01c0*/  ISETP.LT.U32.AND P0, PT, R0.reuse, UR6, PT ;  /* 0x0000000600007c0c */ /* 0x041fe4000bf01070 */
[C---:B------:R-:W-:Y:S01]  /*01d0*/  IADD3 R2, P1, PT, R0.reuse, UR4, RZ ;  /* 0x0000000400027c10 */ /* 0x040fe2000ff3e0ff */
[----:B------:R-:W-:Y:S01]  /*01e0*/  VIADD R0, R0, 0x100 ;  /* 0x0000010000007836 */ /* 0x000fe20000000000 */
[----:B------:R-:W-:Y:S02]  /*01f0*/  ISETP.GT.U32.AND.EX P0, PT, R3, RZ, PT, P0 ;  /* 0x000000ff0300720c */ /* 0x000fe40003f04100 */
[----:B-1----:R-:W-:Y:S01]  /*0200*/  LEA R4, P2, R2, UR10, 0x4 ;  /* 0x0000000a02047c11 */ /* 0x002fe2000f8420ff */
[----:B------:R-:W-:Y:S01]  /*0210*/  IMAD.X R3, RZ, RZ, UR5, P1 ;  /* 0x00000005ff037e24 */ /* 0x000fe200088e06ff */
[----:B------:R-:W-:Y:S01]  /*0220*/  ISETP.LT.U32.AND P1, PT, R0, UR6, PT ;  /* 0x0000000600007c0c */ /* 0x000fe2000bf21070 */
[----:B------:R-:W-:-:S03]  /*0230*/  IMAD.U32 R0, RZ, RZ, UR7 ;  /* 0x00000007ff007e24 */ /* 0x000fc6000f8e00ff */
[----:B------:R-:W-:Y:S02]  /*0240*/  LEA.HI.X R5, R2, UR11, R3, 0x4, P2 ;  /* 0x0000000b02057c11 */ /* 0x000fe400090f2403 */
[----:B------:R-:W-:-:S03]  /*0250*/  ISETP.GT.U32.AND.EX P1, PT, R0, RZ, PT, P1 ;  /* 0x000000ff0000720c */ /* 0x000fc60003f24110 */
[----:B------:R0:W-:Y:S04]  /*0260*/  @P0 STG.E desc[UR8][R4.64], RZ ;  /* 0x000000ff04000986 */ /* 0x0001e8000c101908 */
[----:B------:R0:W-:Y:S04]  /*0270*/  @P0 STG.E desc[UR8][R4.64+0x4], RZ ;  /* 0x000004ff04000986 */ /* 0x0001e8000c101908 */
[----:B------:R0:W-:Y:S04]  /*0280*/  @P0 STG.E desc[UR8][R4.64+0x8], RZ ;  /* 0x000008ff04000986 */ /* 0x0001e8000c101908 */
[----:B------:R0:W-:Y:S01]  /*0290*/  @P0 STG.E desc[UR8][R4.64+0xc], RZ ;  /* 0x00000cff04000986 */ /* 0x0001e2000c101908 */
[----:B------:R-:W-:Y:S05]  /*02a0*/  @!P1 EXIT ;  /* 0x000000000000994d */ /* 0x000fea0003800000 */
[----:B------:R-:W-:Y:S04]  /*02b0*/  STG.E desc[UR8][R4.64+0x1000], RZ ;  /* 0x001000ff04007986 */ /* 0x000fe8000c101908 */
[----:B------:R-:W-:Y:S04]  /*02c0*/  STG.E desc[UR8][R4.64+0x1004], RZ ;  /* 0x001004ff04007986 */ /* 0x000fe8000c101908 */
[----:B------:R-:W-:Y:S04]  /*02d0*/  STG.E desc[UR8][R4.64+0x1008], RZ ;  /* 0x001008ff04007986 */ /* 0x000fe8000c101908 */
[----:B------:R-:W-:Y:S01]  /*02e0*/  STG.E desc[UR8][R4.64+0x100c], RZ ;  /* 0x00100cff04007986 */ /* 0x000fe2000c101908 */
[----:B------:R-:W-:Y:S05]  /*02f0*/  EXIT ;  /* 0x000000000000794d */ /* 0x000fea0003800000 */
.L_x_3:
        /* <DEDUP_REMOVED lines=16> */
.L_x_89:


//--------------------- .text._ZN3cub18CUB_300001_SM_10006detail11EmptyKernelIvEEvv --------------------------
	.section	.text._ZN3cub18CUB_300001_SM_10006detail11EmptyKernelIvEEvv,"ax",@progbits
	.align	128
        .global         _ZN3cub18CUB_300001_SM_10006detail11EmptyKernelIvEEvv
        .type           _ZN3cub18CUB_300001_SM_10006detail11EmptyKernelIvEEvv,@function
        .size           _ZN3cub18CUB_300001_SM_10006detail11EmptyKernelIvEEvv,(.L_x_90 - _ZN3cub18CUB_300001_SM_10006detail11EmptyKernelIvEEvv)
        .other          _ZN3cub18CUB_300001_SM_10006detail11EmptyKernelIvEEvv,@"STO_CUDA_ENTRY STV_DEFAULT"
_ZN3cub18CUB_300001_SM_10006detail11EmptyKernelIvEEvv:
.text._ZN3cub18CUB_300001_SM_10006detail11EmptyKernelIvEEvv:
[----:B------:R-:W-:Y:S01]  /*0000*/  LDC R1, c[0x0][0x37c] ;  /* 0x0000df00ff017b82 */ /* 0x000fe20000000800 */
[----:B------:R-:W-:Y:S05]  /*0010*/  EXIT ;  /* 0x000000000000794d */ /* 0x000fea0003800000 */
.L_x_4:
        /* <DEDUP_REMOVED lines=14> */
.L_x_90:


//--------------------- .text._Z13classifyConesPK5PointS1_Piii --------------------------
	.section	.text._Z13classifyConesPK5PointS1_Piii,"ax",@progbits
	.align	128
        .global         _Z13classifyConesPK5PointS1_Piii
        .type           _Z13classifyConesPK5PointS1_Piii,@function
        .size           _Z13classifyConesPK5PointS1_Piii,(.L_x_86 - _Z13classifyConesPK5PointS1_Piii)
        .other          _Z13classifyConesPK5PointS1_Piii,@"STO_CUDA_ENTRY STV_DEFAULT"
_Z13classifyConesPK5PointS1_Piii:
.text._Z13classifyConesPK5PointS1_Piii:
[----:B------:R-:W-:Y:S01]  /*0000*/  LDC R1, c[0x0][0x37c] ;  /* 0x0000df00ff017b82 */ /* 0x000fe20000000800 */
[----:B------:R-:W0:Y:S07]  /*0010*/  S2R R3, SR_TID.X ;  /* 0x0000000000037919 */ /* 0x000e2e0000002100 */
[----:B------:R-:W0:Y:S01]  /*0020*/  S2UR UR4, SR_CTAID.X ;  /* 0x00000000000479c3 */ /* 0x000e220000002500 */
[----:B------:R-:W1:Y:S07]  /*0030*/  LDCU UR5, c[0x0][0x398] ;  /* 0x00007300ff0577ac */ /* 0x000e6e0008000800 */
[----:B------:R-:W0:Y:S02]  /*0040*/  LDC R18, c[0x0][0x360] ;  /* 0x0000d800ff127b82 */ /* 0x000e240000000800 */
[----:B0-----:R-:W-:-:S05]  /*0050*/  IMAD R18, R18, UR4, R3 ;  /* 0x0000000412127c24 */ /* 0x001fca000f8e0203 */
[----:B-1----:R-:W-:-:S13]  /*0060*/  ISETP.GE.AND P0, PT, R18, UR5, PT ;  /* 0x0000000512007c0c */ /* 0x002fda000bf06270 */
[----:B------:R-:W-:Y:S05]  /*0070*/  @P0 EXIT ;  /* 0x000000000000094d */ /* 0x000fea0003800000 */
[----:B------:R-:W0:Y:S01]  /*0080*/  LDC R12, c[0x0][0x39c] ;  /* 0x0000e700ff0c7b82 */ /* 0x000e220000000800 */
[----:B------:R-:W1:Y:S07]  /*0090*/  LDCU.64 UR6, c[0x0][0x358] ;  /* 0x00006b00ff0677ac */ /* 0x000e6e0008000a00 */
[----:B------:R-:W2:Y:S01]  /*00a0*/  LDC.64 R2, c[0x0][0x380] ;  /* 0x0000e000ff027b82 */ /* 0x000ea20000000a00 */
[----:B0-----:R-:W-:Y:S01]  /*00b0*/  ISETP.GT.AND P0, PT, R12, 0x1, PT ;  /* 0x000000010c00780c */ /* 0x001fe20003f04270 */
[----:B--2---:R-:W-:-:S05]  /*00c0*/  IMAD.WIDE R2, R18, 0x10, R2 ;  /* 0x0000001012027825 */ /* 0x004fca00078e0202 */
[----:B-1----:R0:W5:Y:S07]  /*00d0*/  LDG.E R17, desc[UR6][R2.64] ;  /* 0x0000000602117981 */ /* 0x00216e000c1e1900 */
[----:B------:R0:W5:Y:S01]  /*00e0*/  @!P0 LDG.E R16, desc[UR6][R2.64+0x4] ;  /* 0x0000040602108981 */ /* 0x000162000c1e1900 */
[----:B------:R-:W-:Y:S01]  /*00f0*/  @!P0 MOV R28, 0xffffffff ;  /* 0xffffffff001c8802 */ /* 0x000fe20000000f00 */
[----:B------:R-:W-:Y:S06]  /*0100*/  @!P0 BRA `(.L_x_5) ;  /* 0x0000001400d08947 */ /* 0x000fec0003800000 */
[----:B-----5:R1:W5:Y:S01]  /*0110*/  LDG.E R16, desc[UR6][R2.64+0x4] ;  /* 0x0000040602107981 */ /* 0x020362000c1e1900 */
[C---:B------:R-:W-:Y:S01]  /*0120*/  IADD3 R0, PT, PT, R12.reuse, -0x2, RZ ;  /* 0xfffffffe0c007810 */ /* 0x040fe20007ffe0ff */
[----:B------:R-:W-:Y:S01]  /*0130*/  HFMA2 R13, -RZ, RZ, 0, 0 ;  /* 0x00000000ff0d7431 */ /* 0x000fe200000001ff */
[----:B------:R-:W-:Y:S02]  /*0140*/  IADD3 R12, PT, PT, R12, -0x1, RZ ;  /* 0xffffffff0c0c7810 */ /* 0x000fe40007ffe0ff */
[----:B------:R-:W-:Y:S02]  /*0150*/  ISETP.GE.U32.AND P0, PT, R0, 0x3, PT ;  /* 0x000000030000780c */ /* 0x000fe40003f06070 */
[----:B------:R-:W-:Y:S02]  /*0160*/  MOV R22, 0x7f800000 ;  /* 0x7f80000000167802 */ /* 0x000fe40000000f00 */
[----:B------:R-:W-:Y:S02]  /*0170*/  MOV R28, 0xffffffff ;  /* 0xffffffff001c7802 */ /* 0x000fe40000000f00 */
[----:B------:R-:W-:-:S07]  /*0180*/  LOP3.LUT R11, R12, 0x3, RZ, 0xc0, !PT ;  /* 0x000000030c0b7812 */ /* 0x000fce00078ec0ff */
[----:B-1----:R-:W-:Y:S05]  /*0190*/  @!P0 BRA `(.L_x_6) ;  /* 0x0000000c00388947 */ /* 0x002fea0003800000 */
[----:B------:R-:W1:Y:S01]  /*01a0*/  LDC.64 R6, c[0x0][0x388] ;  /* 0x0000e200ff067b82 */ /* 0x000e620000000a00 */
[----:B------:R-:W2:Y:S01]  /*01b0*/  LDCU.64 UR4, c[0x0][0x388] ;  /* 0x00007100ff0477ac */ /* 0x000ea20008000a00 */
[----:B-1----:R1:W5:Y:S04]  /*01c0*/  LDG.E R4, desc[UR6][R6.64] ;  /* 0x0000000606047981 */ /* 0x002368000c1e1900 */
[----:B0-----:R1:W5:Y:S01]  /*01d0*/  LDG.E R3, desc[UR6][R6.64+0x4] ;  /* 0x0000040606037981 */ /* 0x001362000c1e1900 */
[----:B--2---:R-:W-:Y:S01]  /*01e0*/  UIADD3 UR4, UP0, UPT, UR4, 0x24, URZ ;  /* 0x0000002404047890 */ /* 0x004fe2000ff1e0ff */
[----:B------:R-:W-:Y:S02]  /*01f0*/  LOP3.LUT R13, R12, 0xfffffffc, RZ, 0xc0, !PT ;  /* 0xfffffffc0c0d7812 */ /* 0x000fe400078ec0ff */
[----:B------:R-:W-:Y:S01]  /*0200*/  MOV R22, 0x7f800000 ;  /* 0x7f80000000167802 */ /* 0x000fe20000000f00 */
[----:B------:R-:W-:Y:S01]  /*0210*/  UIADD3.X UR5, UPT, UPT, URZ, UR5, URZ, UP0, !UPT ;  /* 0x00000005ff057290 */ /* 0x000fe200087fe4ff */
[----:B------:R-:W-:-:S02]  /*0220*/  MOV R28, 0xffffffff ;  /* 0xffffffff001c7802 */ /* 0x000fc40000000f00 */
[----:B------:R-:W-:Y:S02]  /*0230*/  MOV R10, RZ ;  /* 0x000000ff000a7202 */ /* 0x000fe40000000f00 */
[----:B------:R-:W-:Y:S02]  /*0240*/  MOV R14, UR4 ;  /* 0x00000004000e7c02 */ /* 0x000fe40008000f00 */
[----:B-1----:R-:W-:-:S07]  /*0250*/  MOV R15, UR5 ;  /* 0x00000005000f7c02 */ /* 0x002fce0008000f00 */
.L_x_27:
[----:B------:R-:W2:Y:S04]  /*0260*/  LDG.E R5, desc[UR6][R14.64+-0x10] ;  /* 0xfffff0060e057981 */ /* 0x000ea8000c1e1900 */
[----:B------:R-:W3:Y:S01]  /*0270*/  LDG.E R6, desc[UR6][R14.64+-0x14] ;  /* 0xffffec060e067981 */ /* 0x000ee2000c1e1900 */
[--C-:B-----5:R-:W-:Y:S01]  /*0280*/  FADD R9, R16, -R3.reuse ;  /* 0x8000000310097221 */ /* 0x120fe20000000000 */
[----:B------:R-:W-:Y:S01]  /*0290*/  BSSY.RECONVERGENT B0, `(.L_x_7) ;  /* 0x0000013000007945 */ /* 0x000fe20003800200 */
[----:B--2---:R-:W-:Y:S01]  /*02a0*/  FADD R8, R5, -R3 ;  /* 0x8000000305087221 */ /* 0x004fe20000000000 */
[----:B---3--:R-:W-:-:S03]  /*02b0*/  FADD R7, R6, -R4 ;  /* 0x8000000406077221 */ /* 0x008fc60000000000 */
[C---:B------:R-:W-:Y:S01]  /*02c0*/  FMUL R0, R8.reuse, R8 ;  /* 0x0000000808007220 */ /* 0x040fe20000400000 */
[----:B------:R-:W-:-:S03]  /*02d0*/  FMUL R2, R8, R9 ;  /* 0x0000000908027220 */ /* 0x000fc60000400000 */
[----:B------:R-:W-:Y:S01]  /*02e0*/  FFMA R25, R7, R7, R0 ;  /* 0x0000000707197223 */ /* 0x000fe20000000000 */
[----:B------:R-:W-:-:S03]  /*02f0*/  FADD R0, R17, -R4 ;  /* 0x8000000411007221 */ /* 0x000fc60000000000 */
[----:B------:R-:W0:Y:S01]  /*0300*/  MUFU.RCP R19, R25 ;  /* 0x0000001900137308 */ /* 0x000e220000001000 */
[----:B------:R-:W-:-:S07]  /*0310*/  FFMA R0, R7, R0, R2 ;  /* 0x0000000007007223 */ /* 0x000fce0000000002 */
[----:B------:R-:W1:Y:S01]  /*0320*/  FCHK P0, R0, R25 ;  /* 0x0000001900007302 */ /* 0x000e620000000000 */
[----:B0-----:R-:W-:-:S04]  /*0330*/  FFMA R20, -R25, R19, 1 ;  /* 0x3f80000019147423 */ /* 0x001fc80000000113 */
[----:B------:R-:W-:-:S04]  /*0340*/  FFMA R19, R19, R20, R19 ;  /* 0x0000001413137223 */ /* 0x000fc80000000013 */
[----:B------:R-:W-:-:S04]  /*0350*/  FFMA R2, R0, R19, RZ ;  /* 0x0000001300027223 */ /* 0x000fc800000000ff */
[----:B------:R-:W-:-:S04]  /*0360*/  FFMA R9, -R25, R2, R0 ;  /* 0x0000000219097223 */ /* 0x000fc80000000100 */
[----:B------:R-:W-:Y:S01]  /*0370*/  FFMA R2, R19, R9, R2 ;  /* 0x0000000913027223 */ /* 0x000fe20000000002 */
[----:B-1----:R-:W-:Y:S06]  /*0380*/  @!P0 BRA `(.L_x_8) ;  /* 0x00000000000c8947 */ /* 0x002fec0003800000 */
[----:B------:R-:W-:-:S07]  /*0390*/  MOV R20, 0x3b0 ;  /* 0x000003b000147802 */ /* 0x000fce0000000f00 */
[----:B------:R-:W-:Y:S05]  /*03a0*/  CALL.REL.NOINC `($__internal_1_$__cuda_sm3x_div_rn_noftz_f32_slowpath) ;  /* 0x0000001400c87944 */ /* 0x000fea0003c00000 */
[----:B------:R-:W-:-:S07]  /*03b0*/  MOV R2, R0 ;  /* 0x0000000000027202 */ /* 0x000fce0000000f00 */
.L_x_8:
[----:B------:R-:W-:Y:S05]  /*03c0*/  BSYNC.RECONVERGENT B0 ;  /* 0x0000000000007941 */ /* 0x000fea0003800200 */
.L_x_7:
[----:B------:R-:W-:Y:S01]  /*03d0*/  FADD.SAT R2, RZ, R2 ;  /* 0x00000002ff027221 */ /* 0x000fe20000002000 */
[----:B------:R-:W-:Y:S03]  /*03e0*/  BSSY.RECONVERGENT B0, `(.L_x_9) ;  /* 0x0000013000007945 */ /* 0x000fe60003800200 */
[-C--:B------:R-:W-:Y:S01]  /*03f0*/  FFMA R3, R8, R2.reuse, R3 ;  /* 0x0000000208037223 */ /* 0x080fe20000000003 */
[----:B------:R-:W-:-:S03]  /*0400*/  FFMA R2, R7, R2, R4 ;  /* 0x0000000207027223 */ /* 0x000fc60000000004 */
[----:B------:R-:W-:Y:S01]  /*0410*/  FADD R3, R16, -R3 ;  /* 0x8000000310037221 */ /* 0x000fe20000000000 */
[----:B------:R-:W-:-:S03]  /*0420*/  FADD R2, R17, -R2 ;  /* 0x8000000211027221 */ /* 0x000fc60000000000 */
[----:B------:R-:W-:-:S04]  /*0430*/  FMUL R3, R3, R3 ;  /* 0x0000000303037220 */ /* 0x000fc80000400000 */
[----:B------:R-:W-:-:S04]  /*0440*/  FFMA R0, R2, R2, R3 ;  /* 0x0000000202007223 */ /* 0x000fc80000000003 */
[----:B------:R0:W1:Y:S01]  /*0450*/  MUFU.RSQ R3, R0 ;  /* 0x0000000000037308 */ /* 0x0000620000001400 */
[----:B------:R-:W-:-:S04]  /*0460*/  IADD3 R2, PT, PT, R0, -0xd000000, RZ ;  /* 0xf300000000027810 */ /* 0x000fc80007ffe0ff */
[----:B------:R-:W-:-:S13]  /*0470*/  ISETP.GT.U32.AND P0, PT, R2, 0x727fffff, PT ;  /* 0x727fffff0200780c */ /* 0x000fda0003f04070 */
[----:B01----:R-:W-:Y:S05]  /*0480*/  @!P0 BRA `(.L_x_10) ;  /* 0x0000000000108947 */ /* 0x003fea0003800000 */
[----:B------:R-:W-:Y:S02]  /*0490*/  MOV R2, R0 ;  /* 0x0000000000027202 */ /* 0x000fe40000000f00 */
[----:B------:R-:W-:-:S07]  /*04a0*/  MOV R0, 0x4c0 ;  /* 0x000004c000007802 */ /* 0x000fce0000000f00 */
[----:B------:R-:W-:Y:S05]  /*04b0*/  CALL.REL.NOINC `($__internal_0_$__cuda_sm20_sqrt_rn_f32_slowpath) ;  /* 0x00000014002c7944 */ /* 0x000fea0003c00000 */
[----:B------:R-:W-:Y:S05]  /*04c0*/  BRA `(.L_x_11) ;  /* 0x0000000000107947 */ /* 0x000fea0003800000 */
.L_x_10:
[----:B------:R-:W-:Y:S01]  /*04d0*/  FMUL.FTZ R23, R0, R3 ;  /* 0x0000000300177220 */ /* 0x000fe20000410000 */
[----:B------:R-:W-:-:S03]  /*04e0*/  FMUL.FTZ R2, R3, 0.5 ;  /* 0x3f00000003027820 */ /* 0x000fc60000410000 */
[----:B------:R-:W-:-:S04]  /*04f0*/  FFMA R0, -R23, R23, R0 ;  /* 0x0000001717007223 */ /* 0x000fc80000000100 */
[----:B------:R-:W-:-:S07]  /*0500*/  FFMA R23, R0, R2, R23 ;  /* 0x0000000200177223 */ /* 0x000fce0000000017 */
.L_x_11:
[----:B------:R-:W-:Y:S05]  /*0510*/  BSYNC.RECONVERGENT B0 ;  /* 0x0000000000007941 */ /* 0x000fea0003800200 */
.L_x_9:
[----:B------:R-:W2:Y:S04]  /*0520*/  LDG.E R9, desc[UR6][R14.64] ;  /* 0x000000060e097981 */ /* 0x000ea8000c1e1900 */
[----:B------:R-:W3:Y:S01]  /*0530*/  LDG.E R8, desc[UR6][R14.64+-0x4] ;  /* 0xfffffc060e087981 */ /* 0x000ee2000c1e1900 */
[----:B------:R-:W-:Y:S01]  /*0540*/  FADD R7, R16, -R5 ;  /* 0x8000000510077221 */ /* 0x000fe20000000000 */
[CC--:B------:R-:W-:Y:S01]  /*0550*/  FSETP.GEU.AND P1, PT, R23.reuse, R22.reuse, PT ;  /* 0x000000161700720b */ /* 0x0c0fe20003f2e000 */
[----:B------:R-:W-:Y:S03]  /*0560*/  BSSY.RECONVERGENT B0, `(.L_x_12) ;  /* 0x0000015000007945 */ /* 0x000fe60003800200 */
[----:B------:R-:W-:Y:S01]  /*0570*/  FSEL R22, R23, R22, !P1 ;  /* 0x0000001617167208 */ /* 0x000fe20004800000 */
[----:B--2---:R-:W-:Y:S01]  /*0580*/  FADD R4, -R5, R9 ;  /* 0x0000000905047221 */ /* 0x004fe20000000100 */
[----:B---3--:R-:W-:-:S03]  /*0590*/  FADD R3, -R6, R8 ;  /* 0x0000000806037221 */ /* 0x008fc60000000100 */
        /* <DEDUP_REMOVED lines=12> */
[----:B------:R-:W-:Y:S01]  /*0660*/  SEL R7, R10, R28, !P1 ;  /* 0x0000001c0a077207 */ /* 0x000fe20004800000 */
[----:B-1----:R-:W-:Y:S06]  /*0670*/  @!P0 BRA `(.L_x_13) ;  /* 0x00000000000c8947 */ /* 0x002fec0003800000 */
[----:B------:R-:W-:-:S07]  /*0680*/  MOV R20, 0x6a0 ;  /* 0x000006a000147802 */ /* 0x000fce0000000f00 */
[----:B------:R-:W-:Y:S05]  /*0690*/  CALL.REL.NOINC `($__internal_1_$__cuda_sm3x_div_rn_noftz_f32_slowpath) ;  /* 0x00000014000c7944 */ /* 0x000fea0003c00000 */
[----:B------:R-:W-:-:S07]  /*06a0*/  MOV R2, R0 ;  /* 0x0000000000027202 */ /* 0x000fce0000000f00 */
.L_x_13:
[----:B------:R-:W-:Y:S05]  /*06b0*/  BSYNC.RECONVERGENT B0 ;  /* 0x0000000000007941 */ /* 0x000fea0003800200 */
.L_x_12:
        /* <DEDUP_REMOVED lines=16> */
.L_x_15:
[----:B------:R-:W-:Y:S01]  /*07c0*/  FMUL.FTZ R23, R0, R3 ;  /* 0x0000000300177220 */ /* 0x000fe20000410000 */
[----:B------:R-:W-:-:S03]  /*07d0*/  FMUL.FTZ R2, R3, 0.5 ;  /* 0x3f00000003027820 */ /* 0x000fc60000410000 */
[----:B------:R-:W-:-:S04]  /*07e0*/  FFMA R0, -R23, R23, R0 ;  /* 0x0000001717007223 */ /* 0x000fc80000000100 */
[----:B------:R-:W-:-:S07]  /*07f0*/  FFMA R23, R0, R2, R23 ;  /* 0x0000000200177223 */ /* 0x000fce0000000017 */
.L_x_16:
[----:B------:R-:W-:Y:S05]  /*0800*/  BSYNC.RECONVERGENT B0 ;  /* 0x0000000000007941 */ /* 0x000fea0003800200 */
.L_x_14:
[----:B------:R-:W2:Y:S04]  /*0810*/  LDG.E R6, desc[UR6][R14.64+0x10] ;  /* 0x000010060e067981 */ /* 0x000ea8000c1e1900 */
[----:B------:R-:W3:Y:S01]  /*0820*/  LDG.E R5, desc[UR6][R14.64+0xc] ;  /* 0x00000c060e057981 */ /* 0x000ee2000c1e1900 */
[----:B------:R-:W-:Y:S01]  /*0830*/  FADD R19, R16, -R9 ;  /* 0x8000000910137221 */ /* 0x000fe20000000000 */
[CC--:B------:R-:W-:Y:S01]  /*0840*/  FSETP.GEU.AND P1, PT, R23.reuse, R22.reuse, PT ;  /* 0x000000161700720b */ /* 0x0c0fe20003f2e000 */
[----:B------:R-:W-:Y:S03]  /*0850*/  BSSY.RECONVERGENT B0, `(.L_x_17) ;  /* 0x0000015000007945 */ /* 0x000fe60003800200 */
[----:B------:R-:W-:-:S09]  /*0860*/  FSEL R22, R23, R22, !P1 ;  /* 0x0000001617167208 */ /* 0x000fd20004800000 */
[----:B------:R-:W-:Y:S01]  /*0870*/  @!P1 IADD3 R7, PT, PT, R10, 0x1, RZ ;  /* 0x000000010a079810 */ /* 0x000fe20007ffe0ff */
        /* <DEDUP_REMOVED lines=18> */
.L_x_18:
[----:B------:R-:W-:Y:S05]  /*09a0*/  BSYNC.RECONVERGENT B0 ;  /* 0x0000000000007941 */ /* 0x000fea0003800200 */
.L_x_17:
        /* <DEDUP_REMOVED lines=16> */
.L_x_20:
[----:B------:R-:W-:Y:S01]  /*0ab0*/  FMUL.FTZ R23, R0, R3 ;  /* 0x0000000300177220 */ /* 0x000fe20000410000 */
[----:B------:R-:W-:-:S03]  /*0ac0*/  FMUL.FTZ R2, R3, 0.5 ;  /* 0x3f00000003027820 */ /* 0x000fc60000410000 */
[----:B------:R-:W-:-:S04]  /*0ad0*/  FFMA R0, -R23, R23, R0 ;  /* 0x0000001717007223 */ /* 0x000fc80000000100 */
[----:B------:R-:W-:-:S07]  /*0ae0*/  FFMA R23, R0, R2, R23 ;  /* 0x0000000200177223 */ /* 0x000fce0000000017 */
.L_x_21:
[----:B------:R-:W-:Y:S05]  /*0af0*/  BSYNC.RECONVERGENT B0 ;  /* 0x0000000000007941 */ /* 0x000fea0003800200 */
.L_x_19:
[----:B------:R-:W2:Y:S04]  /*0b00*/  LDG.E R3, desc[UR6][R14.64+0x20] ;  /* 0x000020060e037981 */ /* 0x000ea8000c1e1900 */
[----:B------:R-:W3:Y:S01]  /*0b10*/  LDG.E R4, desc[UR6][R14.64+0x1c] ;  /* 0x00001c060e047981 */ /* 0x000ee2000c1e1900 */
[----:B------:R-:W-:Y:S01]  /*0b20*/  FADD R0, R16, -R6 ;  /* 0x8000000610007221 */ /* 0x000fe20000000000 */
        /* <DEDUP_REMOVED lines=9> */
[C---:B------:R-:W-:Y:S01]  /*0bc0*/  FFMA R25, R8.reuse, R8, R25 ;  /* 0x0000000808197223 */ /* 0x040fe20000000019 */
[----:B------:R-:W-:-:S03]  /*0bd0*/  FFMA R0, R8, R19, R21 ;  /* 0x0000001308007223 */ /* 0x000fc60000000015 */
[----:B------:R-:W0:Y:S08]  /*0be0*/  MUFU.RCP R2, R25 ;  /* 0x0000001900027308 */ /* 0x000e300000001000 */
        /* <DEDUP_REMOVED lines=10> */
.L_x_23:
[----:B------:R-:W-:Y:S05]  /*0c90*/  BSYNC.RECONVERGENT B0 ;  /* 0x0000000000007941 */ /* 0x000fea0003800200 */
.L_x_22:
        /* <DEDUP_REMOVED lines=16> */
.L_x_25:
[----:B------:R-:W-:Y:S01]  /*0da0*/  FMUL.FTZ R23, R0, R5 ;  /* 0x0000000500177220 */ /* 0x000fe20000410000 */
[----:B------:R-:W-:-:S03]  /*0db0*/  FMUL.FTZ R2, R5, 0.5 ;  /* 0x3f00000005027820 */ /* 0x000fc60000410000 */
[----:B------:R-:W-:-:S04]  /*0dc0*/  FFMA R0, -R23, R23, R0 ;  /* 0x0000001717007223 */ /* 0x000fc80000000100 */
[----:B------:R-:W-:-:S07]  /*0dd0*/  FFMA R23, R0, R2, R23 ;  /* 0x0000000200177223 */ /* 0x000fce0000000017 */
.L_x_26:
[----:B------:R-:W-:Y:S05]  /*0de0*/  BSYNC.RECONVERGENT B0 ;  /* 0x0000000000007941 */ /* 0x000fea0003800200 */
.L_x_24:
[CC--:B------:R-:W-:Y:S02]  /*0df0*/  FSETP.GEU.AND P0, PT, R23.reuse, R22.reuse, PT ;  /* 0x000000161700720b */ /* 0x0c0fe40003f0e000 */
[----:B------:R-:W-:Y:S02]  /*0e00*/  IADD3 R14, P2, PT, R14, 0x40, RZ ;  /* 0x000000400e0e7810 */ /* 0x000fe40007f5e0ff */
[----:B------:R-:W-:Y:S02]  /*0e10*/  FSEL R22, R23, R22, !P0 ;  /* 0x0000001617167208 */ /* 0x000fe40004000000 */
[----:B------:R-:W-:-:S07]  /*0e20*/  IADD3.X R15, PT, PT, RZ, R15, RZ, P2, !PT ;  /* 0x0000000fff0f7210 */ /* 0x000fce00017fe4ff */
[C---:B------:R-:W-:Y:S02]  /*0e30*/  @!P0 IADD3 R7, PT, PT, R10.reuse, 0x3, RZ ;  /* 0x000000030a078810 */ /* 0x040fe40007ffe0ff */
[----:B------:R-:W-:Y:S02]  /*0e40*/  IADD3 R10, PT, PT, R10, 0x4, RZ ;  /* 0x000000040a0a7810 */ /* 0x000fe40007ffe0ff */
[----:B------:R-:W-:Y:S02]  /*0e50*/  MOV R28, R7 ;  /* 0x00000007001c7202 */ /* 0x000fe40000000f00 */
[----:B------:R-:W-:-:S13]  /*0e60*/  ISETP.NE.AND P1, PT, R10, R13, PT ;  /* 0x0000000d0a00720c */ /* 0x000fda0003f25270 */
[----:B------:R-:W-:Y:S05]  /*0e70*/  @P1 BRA `(.L_x_27) ;  /* 0xfffffff000f81947 */ /* 0x000fea000383ffff */
.L_x_6:
[----:B------:R-:W-:-:S13]  /*0e80*/  ISETP.NE.AND P0, PT, R11, RZ, PT ;  /* 0x000000ff0b00720c */ /* 0x000fda0003f05270 */
[----:B------:R-:W-:Y:S05]  /*0e90*/  @!P0 BRA `(.L_x_5) ;  /* 0x00000008006c8947 */ /* 0x000fea0003800000 */
[----:B------:R-:W-:-:S13]  /*0ea0*/  ISETP.NE.AND P0, PT, R11, 0x1, PT ;  /* 0x000000010b00780c */ /* 0x000fda0003f05270 */
[----:B------:R-:W-:Y:S05]  /*0eb0*/  @!P0 BRA `(.L_x_28) ;  /* 0x0000000400908947 */ /* 0x000fea0003800000 */
[----:B------:R-:W1:Y:S02]  /*0ec0*/  LDC.64 R10, c[0x0][0x388] ;  /* 0x0000e200ff0a7b82 */ /* 0x000e640000000a00 */
[----:B-1----:R-:W-:-:S05]  /*0ed0*/  IMAD.WIDE.U32 R10, R13, 0x10, R10 ;  /* 0x000000100d0a7825 */ /* 0x002fca00078e000a */
[----:B------:R-:W2:Y:S04]  /*0ee0*/  LDG.E R8, desc[UR6][R10.64+0x4] ;  /* 0x000004060a087981 */ /* 0x000ea8000c1e1900 */
[----:B------:R-:W0:Y:S04]  /*0ef0*/  LDG.E R5, desc[UR6][R10.64+0x14] ;  /* 0x000014060a057981 */ /* 0x000e28000c1e1900 */
[----:B------:R-:W3:Y:S04]  /*0f00*/  LDG.E R9, desc[UR6][R10.64] ;  /* 0x000000060a097981 */ /* 0x000ee8000c1e1900 */
[----:B------:R-:W3:Y:S01]  /*0f10*/  LDG.E R6, desc[UR6][R10.64+0x10] ;  /* 0x000010060a067981 */ /* 0x000ee2000c1e1900 */
[----:B------:R-:W-:Y:S01]  /*0f20*/  BSSY.RECONVERGENT B0, `(.L_x_29) ;  /* 0x0000015000007945 */ /* 0x000fe20003800200 */
[----:B--2--5:R-:W-:Y:S01]  /*0f30*/  FADD R0, R16, -R8 ;  /* 0x8000000810007221 */ /* 0x024fe20000000000 */
[----:B0-----:R-:W-:-:S04]  /*0f40*/  FADD R3, -R8, R5 ;  /* 0x0000000508037221 */ /* 0x001fc80000000100 */
[C---:B------:R-:W-:Y:S01]  /*0f50*/  FMUL R7, R3.reuse, R3 ;  /* 0x0000000303077220 */ /* 0x040fe20000400000 */
[----:B------:R-:W-:Y:S01]  /*0f60*/  FMUL R15, R3, R0 ;  /* 0x00000000030f7220 */ /* 0x000fe20000400000 */
[----:B---3--:R-:W-:-:S04]  /*0f70*/  FADD R4, -R9, R6 ;  /* 0x0000000609047221 */ /* 0x008fc80000000100 */
[----:B------:R-:W-:Y:S01]  /*0f80*/  FFMA R25, R4, R4, R7 ;  /* 0x0000000404197223 */ /* 0x000fe20000000007 */
[----:B------:R-:W-:-:S03]  /*0f90*/  FADD R7, R17, -R9 ;  /* 0x8000000911077221 */ /* 0x000fc60000000000 */
[----:B------:R-:W0:Y:S01]  /*0fa0*/  MUFU.RCP R2, R25 ;  /* 0x0000001900027308 */ /* 0x000e220000001000 */
[----:B------:R-:W-:Y:S01]  /*0fb0*/  FFMA R0, R4, R7, R15 ;  /* 0x0000000704007223 */ /* 0x000fe2000000000f */
[----:B------:R-:W-:-:S06]  /*0fc0*/  IADD3 R7, PT, PT, R13, 0x1, RZ ;  /* 0x000000010d077810 */ /* 0x000fcc0007ffe0ff */
        /* <DEDUP_REMOVED lines=10> */
.L_x_30:
[----:B------:R-:W-:Y:S05]  /*1070*/  BSYNC.RECONVERGENT B0 ;  /* 0x0000000000007941 */ /* 0x000fea0003800200 */
.L_x_29:
        /* <DEDUP_REMOVED lines=16> */
.L_x_32:
[----:B------:R-:W-:Y:S01]  /*1180*/  FMUL.FTZ R23, R0, R3 ;  /* 0x0000000300177220 */ /* 0x000fe20000410000 */
[----:B------:R-:W-:-:S03]  /*1190*/  FMUL.FTZ R2, R3, 0.5 ;  /* 0x3f00000003027820 */ /* 0x000fc60000410000 */
[----:B------:R-:W-:-:S04]  /*11a0*/  FFMA R0, -R23, R23, R0 ;  /* 0x0000001717007223 */ /* 0x000fc80000000100 */
[----:B------:R-:W-:-:S07]  /*11b0*/  FFMA R23, R0, R2, R23 ;  /* 0x0000000200177223 */ /* 0x000fce0000000017 */
.L_x_33:
[----:B------:R-:W-:Y:S05]  /*11c0*/  BSYNC.RECONVERGENT B0 ;  /* 0x0000000000007941 */ /* 0x000fea0003800200 */
.L_x_31:
[----:B------:R-:W2:Y:S04]  /*11d0*/  LDG.E R4, desc[UR6][R10.64+0x24] ;  /* 0x000024060a047981 */ /* 0x000ea8000c1e1900 */
[----:B------:R-:W3:Y:S01]  /*11e0*/  LDG.E R3, desc[UR6][R10.64+0x20] ;  /* 0x000020060a037981 */ /* 0x000ee2000c1e1900 */
[----:B------:R-:W-:Y:S01]  /*11f0*/  FADD R9, R16, -R5 ;  /* 0x8000000510097221 */ /* 0x000fe20000000000 */
[----:B------:R-:W-:Y:S01]  /*1200*/  FSETP.GEU.AND P1, PT, R23, R22, PT ;  /* 0x000000161700720b */ /* 0x000fe20003f2e000 */
[----:B------:R-:W-:Y:S03]  /*1210*/  BSSY.RECONVERGENT B0, `(.L_x_34) ;  /* 0x0000016000007945 */ /* 0x000fe60003800200 */
[----:B------:R-:W-:-:S02]  /*1220*/  SEL R28, R13, R28, !P1 ;  /* 0x0000001c0d1c7207 */ /* 0x000fc40004800000 */
[----:B------:R-:W-:Y:S02]  /*1230*/  FSEL R22, R23, R22, !P1 ;  /* 0x0000001617167208 */ /* 0x000fe40004800000 */
[----:B------:R-:W-:Y:S01]  /*1240*/  IADD3 R13, PT, PT, R13, 0x2, RZ ;  /* 0x000000020d0d7810 */ /* 0x000fe20007ffe0ff */
        /* <DEDUP_REMOVED lines=18> */
.L_x_35:
[----:B------:R-:W-:Y:S05]  /*1370*/  BSYNC.RECONVERGENT B0 ;  /* 0x0000000000007941 */ /* 0x000fea0003800200 */
.L_x_34:
        /* <DEDUP_REMOVED lines=16> */
.L_x_37:
[----:B------:R-:W-:Y:S01]  /*1480*/  FMUL.FTZ R23, R0, R3 ;  /* 0x0000000300177220 */ /* 0x000fe20000410000 */
[----:B------:R-:W-:-:S03]  /*1490*/  FMUL.FTZ R2, R3, 0.5 ;  /* 0x3f00000003027820 */ /* 0x000fc60000410000 */
[----:B------:R-:W-:-:S04]  /*14a0*/  FFMA R0, -R23, R23, R0 ;  /* 0x0000001717007223 */ /* 0x000fc80000000100 */
[----:B------:R-:W-:-:S07]  /*14b0*/  FFMA R23, R0, R2, R23 ;  /* 0x0000000200177223 */ /* 0x000fce0000000017 */
.L_x_38:
[----:B------:R-:W-:Y:S05]  /*14c0*/  BSYNC.RECONVERGENT B0 ;  /* 0x0000000000007941 */ /* 0x000fea0003800200 */
.L_x_36:
[----:B------:R-:W-:-:S04]  /*14d0*/  FSETP.GEU.AND P0, PT, R23, R22, PT ;  /* 0x000000161700720b */ /* 0x000fc80003f0e000 */
[----:B------:R-:W-:Y:S02]  /*14e0*/  FSEL R22, R23, R22, !P0 ;  /* 0x0000001617167208 */ /* 0x000fe40004000000 */
[----:B------:R-:W-:-:S07]  /*14f0*/  SEL R28, R7, R28, !P0 ;  /* 0x0000001c071c7207 */ /* 0x000fce0004000000 */
.L_x_28:
[----:B------:R-:W-:-:S04]  /*1500*/  LOP3.LUT R12, R12, 0x1, RZ, 0xc0, !PT ;  /* 0x000000010c0c7812 */ /* 0x000fc800078ec0ff */
[----:B------:R-:W-:-:S13]  /*1510*/  ISETP.NE.U32.AND P0, PT, R12, 0x1, PT ;  /* 0x000000010c00780c */ /* 0x000fda0003f05070 */
[----:B------:R-:W-:Y:S05]  /*1520*/  @P0 BRA `(.L_x_5) ;  /* 0x0000000000c80947 */ /* 0x000fea0003800000 */
[----:B------:R-:W1:Y:S02]  /*1530*/  LDC.64 R8, c[0x0][0x388] ;  /* 0x0000e200ff087b82 */ /* 0x000e640000000a00 */
[----:B-1----:R-:W-:-:S05]  /*1540*/  IMAD.WIDE.U32 R8, R13, 0x10, R8 ;  /* 0x000000100d087825 */ /* 0x002fca00078e0008 */
[----:B------:R-:W2:Y:S04]  /*1550*/  LDG.E R6, desc[UR6][R8.64+0x4] ;  /* 0x0000040608067981 */ /* 0x000ea8000c1e1900 */
[----:B0-----:R-:W3:Y:S04]  /*1560*/  LDG.E R3, desc[UR6][R8.64+0x14] ;  /* 0x0000140608037981 */ /* 0x001ee8000c1e1900 */
[----:B------:R-:W4:Y:S04]  /*1570*/  LDG.E R5, desc[UR6][R8.64] ;  /* 0x0000000608057981 */ /* 0x000f28000c1e1900 */
[----:B------:R-:W4:Y:S01]  /*1580*/  LDG.E R4, desc[UR6][R8.64+0x10] ;  /* 0x0000100608047981 */ /* 0x000f22000c1e1900 */
[----:B------:R-:W-:Y:S01]  /*1590*/  BSSY.RECONVERGENT B0, `(.L_x_39) ;  /* 0x0000014000007945 */ /* 0x000fe20003800200 */
[----:B--2--5:R-:W-:Y:S01]  /*15a0*/  FADD R0, R16, -R6 ;  /* 0x8000000610007221 */ /* 0x024fe20000000000 */
[----:B---3--:R-:W-:-:S04]  /*15b0*/  FADD R3, -R6, R3 ;  /* 0x0000000306037221 */ /* 0x008fc80000000100 */
[C---:B------:R-:W-:Y:S01]  /*15c0*/  FMUL R7, R3.reuse, R3 ;  /* 0x0000000303077220 */ /* 0x040fe20000400000 */
[----:B------:R-:W-:Y:S01]  /*15d0*/  FMUL R11, R3, R0 ;  /* 0x00000000030b7220 */ /* 0x000fe20000400000 */
[----:B----4-:R-:W-:-:S04]  /*15e0*/  FADD R4, -R5, R4 ;  /* 0x0000000405047221 */ /* 0x010fc80000000100 */
        /* <DEDUP_REMOVED lines=14> */
.L_x_40:
[----:B------:R-:W-:Y:S05]  /*16d0*/  BSYNC.RECONVERGENT B0 ;  /* 0x0000000000007941 */ /* 0x000fea0003800200 */
.L_x_39:
        /* <DEDUP_REMOVED lines=16> */
.L_x_42:
[----:B------:R-:W-:Y:S01]  /*17e0*/  FMUL.FTZ R23, R0, R3 ;  /* 0x0000000300177220 */ /* 0x000fe20000410000 */
[----:B------:R-:W-:-:S03]  /*17f0*/  FMUL.FTZ R2, R3, 0.5 ;  /* 0x3f00000003027820 */ /* 0x000fc60000410000 */
[----:B------:R-:W-:-:S04]  /*1800*/  FFMA R0, -R23, R23, R0 ;  /* 0x0000001717007223 */ /* 0x000fc80000000100 */
[----:B------:R-:W-:-:S07]  /*1810*/  FFMA R23, R0, R2, R23 ;  /* 0x0000000200177223 */ /* 0x000fce0000000017 */
.L_x_43:
[----:B------:R-:W-:Y:S05]  /*1820*/  BSYNC.RECONVERGENT B0 ;  /* 0x0000000000007941 */ /* 0x000fea0003800200 */
.L_x_41:
[----:B------:R-:W-:-:S04]  /*1830*/  FSETP.GEU.AND P0, PT, R23, R22, PT ;  /* 0x000000161700720b */ /* 0x000fc80003f0e000 */
[----:B------:R-:W-:-:S09]  /*1840*/  SEL R28, R13, R28, !P0 ;  /* 0x0000001c0d1c7207 */ /* 0x000fd20004000000 */
.L_x_5:
[----:B0-----:R-:W0:Y:S02]  /*1850*/  LDC.64 R2, c[0x0][0x388] ;  /* 0x0000e200ff027b82 */ /* 0x001e240000000a00 */
[----:B0-----:R-:W-:-:S06]  /*1860*/  IMAD.WIDE R28, R28, 0x10, R2 ;  /* 0x000000101c1c7825 */ /* 0x001fcc00078e0202 */
[----:B------:R-:W0:Y:S01]  /*1870*/  LDC.64 R2, c[0x0][0x390] ;  /* 0x0000e400ff027b82 */ /* 0x000e220000000a00 */
[----:B------:R-:W2:Y:S04]  /*1880*/  LDG.E R5, desc[UR6][R28.64+0x4] ;  /* 0x000004061c057981 */ /* 0x000ea8000c1e1900 */
[----:B------:R-:W3:Y:S04]  /*1890*/  LDG.E R0, desc[UR6][R28.64+0x14] ;  /* 0x000014061c007981 */ /* 0x000ee8000c1e1900 */
[----:B------:R-:W4:Y:S04]  /*18a0*/  LDG.E R4, desc[UR6][R28.64+0x10] ;  /* 0x000010061c047981 */ /* 0x000f28000c1e1900 */
[----:B------:R-:W4:Y:S01]  /*18b0*/  LDG.E R6, desc[UR6][R28.64] ;  /* 0x000000061c067981 */ /* 0x000f22000c1e1900 */
[----:B0-----:R-:W-:-:S04]  /*18c0*/  IMAD.WIDE R18, R18, 0x4, R2 ;  /* 0x0000000412127825 */ /* 0x001fc800078e0202 */
[----:B--2--5:R-:W-:Y:S01]  /*18d0*/  FADD R7, -R5, R16 ;  /* 0x0000001005077221 */ /* 0x024fe20000000100 */
[----:B---3--:R-:W-:Y:S01]  /*18e0*/  FADD R0, R0, -R5 ;  /* 0x8000000500007221 */ /* 0x008fe20000000000 */
[--C-:B----4-:R-:W-:Y:S01]  /*18f0*/  FADD R4, R4, -R6.reuse ;  /* 0x8000000604047221 */ /* 0x110fe20000000000 */
[----:B------:R-:W-:-:S03]  /*1900*/  FADD R17, R17, -R6 ;  /* 0x8000000611117221 */ /* 0x000fc60000000000 */
[----:B------:R-:W-:Y:S01]  /*1910*/  FMUL R4, R4, R7 ;  /* 0x0000000704047220 */ /* 0x000fe20000400000 */
[----:B------:R-:W-:-:S05]  /*1920*/  FMUL R17, R0, R17 ;  /* 0x0000001100117220 */ /* 0x000fca0000400000 */
[----:B------:R-:W-:-:S04]  /*1930*/  FSETP.GT.AND P0, PT, R4, R17, PT ;  /* 0x000000110400720b */ /* 0x000fc80003f04000 */
[----:B------:R-:W-:-:S05]  /*1940*/  SEL R3, RZ, 0x1, !P0 ;  /* 0x00000001ff037807 */ /* 0x000fca0004000000 */
[----:B------:R-:W-:Y:S01]  /*1950*/  STG.E desc[UR6][R18.64], R3 ;  /* 0x0000000312007986 */ /* 0x000fe2000c101906 */
[----:B------:R-:W-:Y:S05]  /*1960*/  EXIT ;  /* 0x000000000000794d */ /* 0x000fea0003800000 */
        .weak           $__internal_0_$__cuda_sm20_sqrt_rn_f32_slowpath
        .type           $__internal_0_$__cuda_sm20_sqrt_rn_f32_slowpath,@function
        .size           $__internal_0_$__cuda_sm20_sqrt_rn_f32_slowpath,($__internal_1_$__cuda_sm3x_div_rn_noftz_f32_slowpath - $__internal_0_$__cuda_sm20_sqrt_rn_f32_slowpath)
$__internal_0_$__cuda_sm20_sqrt_rn_f32_slowpath:
[----:B------:R-:W-:-:S13]  /*1970*/  LOP3.LUT P0, RZ, R2, 0x7fffffff, RZ, 0xc0, !PT ;  /* 0x7fffffff02ff7812 */ /* 0x000fda000780c0ff */
[----:B------:R-:W-:Y:S01]  /*1980*/  @!P0 MOV R23, R2 ;  /* 0x0000000200178202 */ /* 0x000fe20000000f00 */
[----:B------:R-:W-:Y:S06]  /*1990*/  @!P0 BRA `(.L_x_44) ;  /* 0x0000000000408947 */ /* 0x000fec0003800000 */
[----:B------:R-:W-:-:S13]  /*19a0*/  FSETP.GEU.FTZ.AND P0, PT, R2, RZ, PT ;  /* 0x000000ff0200720b */ /* 0x000fda0003f1e000 */
[----:B------:R-:W-:Y:S01]  /*19b0*/  @!P0 MOV R23, 0x7fffffff ;  /* 0x7fffffff00178802 */ /* 0x000fe20000000f00 */
[----:B------:R-:W-:Y:S06]  /*19c0*/  @!P0 BRA `(.L_x_44) ;  /* 0x0000000000348947 */ /* 0x000fec0003800000 */
[----:B------:R-:W-:-:S13]  /*19d0*/  FSETP.GTU.FTZ.AND P0, PT, |R2|, +INF , PT ;  /* 0x7f8000000200780b */ /* 0x000fda0003f1c200 */
[----:B------:R-:W-:Y:S01]  /*19e0*/  @P0 FADD.FTZ R23, R2, 1 ;  /* 0x3f80000002170421 */ /* 0x000fe20000010000 */
[----:B------:R-:W-:Y:S06]  /*19f0*/  @P0 BRA `(.L_x_44) ;  /* 0x0000000000280947 */ /* 0x000fec0003800000 */
[----:B------:R-:W-:-:S13]  /*1a00*/  FSETP.NEU.FTZ.AND P0, PT, |R2|, +INF , PT ;  /* 0x7f8000000200780b */ /* 0x000fda0003f1d200 */
[----:B------:R-:W-:Y:S01]  /*1a10*/  @P0 FFMA R24, R2, 1.84467440737095516160e+19, RZ ;  /* 0x5f80000002180823 */ /* 0x000fe200000000ff */
[----:B------:R-:W-:-:S03]  /*1a20*/  @!P0 MOV R23, R2 ;  /* 0x0000000200178202 */ /* 0x000fc60000000f00 */
[----:B------:R-:W0:Y:S02]  /*1a30*/  @P0 MUFU.RSQ R19, R24 ;  /* 0x0000001800130308 */ /* 0x000e240000001400 */
[----:B0-----:R-:W-:Y:S01]  /*1a40*/  @P0 FMUL.FTZ R21, R24, R19 ;  /* 0x0000001318150220 */ /* 0x001fe20000410000 */
[----:B------:R-:W-:-:S03]  /*1a50*/  @P0 FMUL.FTZ R19, R19, 0.5 ;  /* 0x3f00000013130820 */ /* 0x000fc60000410000 */
[----:B------:R-:W-:-:S04]  /*1a60*/  @P0 FADD.FTZ R20, -R21, -RZ ;  /* 0x800000ff15140221 */ /* 0x000fc80000010100 */
[----:B------:R-:W-:-:S04]  /*1a70*/  @P0 FFMA R20, R21, R20, R24 ;  /* 0x0000001415140223 */ /* 0x000fc80000000018 */
[----:B------:R-:W-:-:S04]  /*1a80*/  @P0 FFMA R19, R20, R19, R21 ;  /* 0x0000001314130223 */ /* 0x000fc80000000015 */
[----:B------:R-:W-:-:S07]  /*1a90*/  @P0 FMUL.FTZ R23, R19, 2.3283064365386962891e-10 ;  /* 0x2f80000013170820 */ /* 0x000fce0000410000 */
.L_x_44:
[----:B------:R-:W-:Y:S01]  /*1aa0*/  HFMA2 R21, -RZ, RZ, 0, 0 ;  /* 0x00000000ff157431 */ /* 0x000fe200000001ff */
[----:B------:R-:W-:-:S04]  /*1ab0*/  MOV R20, R0 ;  /* 0x0000000000147202 */ /* 0x000fc80000000f00 */
[----:B------:R-:W-:Y:S05]  /*1ac0*/  RET.REL.NODEC R20 `(_Z13classifyConesPK5PointS1_Piii) ;  /* 0xffffffe4144c7950 */ /* 0x000fea0003c3ffff */
        .weak           $__internal_1_$__cuda_sm3x_div_rn_noftz_f32_slowpath
        .type           $__internal_1_$__cuda_sm3x_div_rn_noftz_f32_slowpath,@function
        .size           $__internal_1_$__cuda_sm3x_div_rn_noftz_f32_slowpath,(.L_x_86 - $__internal_1_$__cuda_sm3x_div_rn_noftz_f32_slowpath)
$__internal_1_$__cuda_sm3x_div_rn_noftz_f32_slowpath:
[----:B------:R-:W-:Y:S01]  /*1ad0*/  SHF.R.U32.HI R2, RZ, 0x17, R25 ;  /* 0x00000017ff027819 */ /* 0x000fe20000011619 */
[----:B------:R-:W-:Y:S01]  /*1ae0*/  BSSY.RECONVERGENT B1, `(.L_x_45) ;  /* 0x0000062000017945 */ /* 0x000fe20003800200 */
[----:B------:R-:W-:Y:S02]  /*1af0*/  SHF.R.U32.HI R23, RZ, 0x17, R0 ;  /* 0x00000017ff177819 */ /* 0x000fe40000011600 */
[----:B------:R-:W-:Y:S02]  /*1b00*/  LOP3.LUT R2, R2, 0xff, RZ, 0xc0, !PT ;  /* 0x000000ff02027812 */ /* 0x000fe400078ec0ff */
[----:B------:R-:W-:Y:S02]  /*1b10*/  LOP3.LUT R23, R23, 0xff, RZ, 0xc0, !PT ;  /* 0x000000ff17177812 */ /* 0x000fe400078ec0ff */
[----:B------:R-:W-:Y:S02]  /*1b20*/  IADD3 R21, PT, PT, R2, -0x1, RZ ;  /* 0xffffffff02157810 */ /* 0x000fe40007ffe0ff */
[----:B------:R-:W-:-:S02]  /*1b30*/  IADD3 R24, PT, PT, R23, -0x1, RZ ;  /* 0xffffffff17187810 */ /* 0x000fc40007ffe0ff */
[----:B------:R-:W-:-:S04]  /*1b40*/  ISETP.GT.U32.AND P0, PT, R21, 0xfd, PT ;  /* 0x000000fd1500780c */ /* 0x000fc80003f04070 */
[----:B------:R-:W-:-:S13]  /*1b50*/  ISETP.GT.U32.OR P0, PT, R24, 0xfd, P0 ;  /* 0x000000fd1800780c */ /* 0x000fda0000704470 */
[----:B------:R-:W-:Y:S01]  /*1b60*/  @!P0 MOV R19, RZ ;  /* 0x000000ff00138202 */ /* 0x000fe20000000f00 */
[----:B------:R-:W-:Y:S06]  /*1b70*/  @!P0 BRA `(.L_x_46) ;  /* 0x00000000005c8947 */ /* 0x000fec0003800000 */
[----:B------:R-:W-:Y:S02]  /*1b80*/  FSETP.GTU.FTZ.AND P0, PT, |R0|, +INF , PT ;  /* 0x7f8000000000780b */ /* 0x000fe40003f1c200 */
[----:B------:R-:W-:-:S04]  /*1b90*/  FSETP.GTU.FTZ.AND P1, PT, |R25|, +INF , PT ;  /* 0x7f8000001900780b */ /* 0x000fc80003f3c200 */
[----:B------:R-:W-:-:S13]  /*1ba0*/  PLOP3.LUT P0, PT, P0, P1, PT, 0xf8, 0x8f ;  /* 0x00000000008f781c */ /* 0x000fda0000703f70 */
[----:B------:R-:W-:Y:S05]  /*1bb0*/  @P0 BRA `(.L_x_47) ;  /* 0x00000004004c0947 */ /* 0x000fea0003800000 */
[----:B------:R-:W-:-:S13]  /*1bc0*/  LOP3.LUT P0, RZ, R25, 0x7fffffff, R0, 0xc8, !PT ;  /* 0x7fffffff19ff7812 */ /* 0x000fda000780c800 */
[----:B------:R-:W-:Y:S05]  /*1bd0*/  @!P0 BRA `(.L_x_48) ;  /* 0x00000004003c8947 */ /* 0x000fea0003800000 */
[C---:B------:R-:W-:Y:S02]  /*1be0*/  FSETP.NEU.FTZ.AND P2, PT, |R0|.reuse, +INF , PT ;  /* 0x7f8000000000780b */ /* 0x040fe40003f5d200 */
[----:B------:R-:W-:Y:S02]  /*1bf0*/  FSETP.NEU.FTZ.AND P1, PT, |R25|, +INF , PT ;  /* 0x7f8000001900780b */ /* 0x000fe40003f3d200 */
[----:B------:R-:W-:-:S11]  /*1c00*/  FSETP.NEU.FTZ.AND P0, PT, |R0|, +INF , PT ;  /* 0x7f8000000000780b */ /* 0x000fd60003f1d200 */
[----:B------:R-:W-:Y:S05]  /*1c10*/  @!P1 BRA !P2, `(.L_x_48) ;  /* 0x00000004002c9947 */ /* 0x000fea0005000000 */
[----:B------:R-:W-:-:S04]  /*1c20*/  LOP3.LUT P2, RZ, R0, 0x7fffffff, RZ, 0xc0, !PT ;  /* 0x7fffffff00ff7812 */ /* 0x000fc8000784c0ff */
[----:B------:R-:W-:-:S13]  /*1c30*/  PLOP3.LUT P1, PT, P1, P2, PT, 0x2f, 0xf2 ;  /* 0x0000000000f2781c */ /* 0x000fda0000f24577 */
[----:B------:R-:W-:Y:S05]  /*1c40*/  @P1 BRA `(.L_x_49) ;  /* 0x0000000400181947 */ /* 0x000fea0003800000 */
[----:B------:R-:W-:-:S04]  /*1c50*/  LOP3.LUT P1, RZ, R25, 0x7fffffff, RZ, 0xc0, !PT ;  /* 0x7fffffff19ff7812 */ /* 0x000fc8000782c0ff */
[----:B------:R-:W-:-:S13]  /*1c60*/  PLOP3.LUT P0, PT, P0, P1, PT, 0x2f, 0xf2 ;  /* 0x0000000000f2781c */ /* 0x000fda0000702577 */
[----:B------:R-:W-:Y:S05]  /*1c70*/  @P0 BRA `(.L_x_50) ;  /* 0x0000000400000947 */ /* 0x000fea0003800000 */
[----:B------:R-:W-:Y:S02]  /*1c80*/  ISETP.GE.AND P0, PT, R24, RZ, PT ;  /* 0x000000ff1800720c */ /* 0x000fe40003f06270 */
[----:B------:R-:W-:-:S11]  /*1c90*/  ISETP.GE.AND P1, PT, R21, RZ, PT ;  /* 0x000000ff1500720c */ /* 0x000fd60003f26270 */
[----:B------:R-:W-:Y:S01]  /*1ca0*/  @P0 MOV R19, RZ ;  /* 0x000000ff00130202 */ /* 0x000fe20000000f00 */
[----:B------:R-:W-:Y:S01]  /*1cb0*/  @!P0 FFMA R0, R0, 1.84467440737095516160e+19, RZ ;  /* 0x5f80000000008823 */ /* 0x000fe200000000ff */
[----:B------:R-:W-:Y:S01]  /*1cc0*/  @!P0 MOV R19, 0xffffffc0 ;  /* 0xffffffc000138802 */ /* 0x000fe20000000f00 */
[----:B------:R-:W-:-:S03]  /*1cd0*/  @!P1 FFMA R25, R25, 1.84467440737095516160e+19, RZ ;  /* 0x5f80000019199823 */ /* 0x000fc600000000ff */
[----:B------:R-:W-:-:S07]  /*1ce0*/  @!P1 IADD3 R19, PT, PT, R19, 0x40, RZ ;  /* 0x0000004013139810 */ /* 0x000fce0007ffe0ff */
.L_x_46:
[----:B------:R-:W-:Y:S01]  /*1cf0*/  LEA R24, R2, 0xc0800000, 0x17 ;  /* 0xc080000002187811 */ /* 0x000fe200078eb8ff */
[----:B------:R-:W-:Y:S01]  /*1d00*/  BSSY.RECONVERGENT B2, `(.L_x_51) ;  /* 0x0000036000027945 */ /* 0x000fe20003800200 */
[----:B------:R-:W-:Y:S02]  /*1d10*/  IADD3 R23, PT, PT, R23, -0x7f, RZ ;  /* 0xffffff8117177810 */ /* 0x000fe40007ffe0ff */
[----:B------:R-:W-:-:S03]  /*1d20*/  IADD3 R27, PT, PT, -R24, R25, RZ ;  /* 0x00000019181b7210 */ /* 0x000fc60007ffe1ff */
[----:B------:R-:W-:Y:S01]  /*1d30*/  IMAD R0, R23, -0x800000, R0 ;  /* 0xff80000017007824 */ /* 0x000fe200078e0200 */
[----:B------:R-:W0:Y:S01]  /*1d40*/  MUFU.RCP R24, R27 ;  /* 0x0000001b00187308 */ /* 0x000e220000001000 */
[----:B------:R-:W-:-:S04]  /*1d50*/  FADD.FTZ R21, -R27, -RZ ;  /* 0x800000ff1b157221 */ /* 0x000fc80000010100 */
[----:B0-----:R-:W-:-:S04]  /*1d60*/  FFMA R25, R24, R21, 1 ;  /* 0x3f80000018197423 */ /* 0x001fc80000000015 */
[----:B------:R-:W-:-:S04]  /*1d70*/  FFMA R25, R24, R25, R24 ;  /* 0x0000001918197223 */ /* 0x000fc80000000018 */
[----:B------:R-:W-:-:S04]  /*1d80*/  FFMA R24, R0, R25, RZ ;  /* 0x0000001900187223 */ /* 0x000fc800000000ff */
[----:B------:R-:W-:-:S04]  /*1d90*/  FFMA R26, R21, R24, R0 ;  /* 0x00000018151a7223 */ /* 0x000fc80000000000 */
[----:B------:R-:W-:Y:S01]  /*1da0*/  FFMA R26, R25, R26, R24 ;  /* 0x0000001a191a7223 */ /* 0x000fe20000000018 */
[----:B------:R-:W-:-:S03]  /*1db0*/  IADD3 R24, PT, PT, R23, 0x7f, -R2 ;  /* 0x0000007f17187810 */ /* 0x000fc60007ffe802 */
[----:B------:R-:W-:Y:S01]  /*1dc0*/  FFMA R21, R21, R26, R0 ;  /* 0x0000001a15157223 */ /* 0x000fe20000000000 */
[----:B------:R-:W-:-:S03]  /*1dd0*/  IADD3 R19, PT, PT, R24, R19, RZ ;  /* 0x0000001318137210 */ /* 0x000fc60007ffe0ff */
[----:B------:R-:W-:-:S05]  /*1de0*/  FFMA R0, R25, R21, R26 ;  /* 0x0000001519007223 */ /* 0x000fca000000001a */
[----:B------:R-:W-:-:S04]  /*1df0*/  SHF.R.U32.HI R2, RZ, 0x17, R0 ;  /* 0x00000017ff027819 */ /* 0x000fc80000011600 */
[----:B------:R-:W-:-:S04]  /*1e00*/  LOP3.LUT R2, R2, 0xff, RZ, 0xc0, !PT ;  /* 0x000000ff02027812 */ /* 0x000fc800078ec0ff */
[----:B------:R-:W-:-:S04]  /*1e10*/  IADD3 R2, PT, PT, R2, R19, RZ ;  /* 0x0000001302027210 */ /* 0x000fc80007ffe0ff */
[----:B------:R-:W-:-:S04]  /*1e20*/  IADD3 R23, PT, PT, R2, -0x1, RZ ;  /* 0xffffffff02177810 */ /* 0x000fc80007ffe0ff */
[----:B------:R-:W-:-:S13]  /*1e30*/  ISETP.GE.U32.AND P0, PT, R23, 0xfe, PT ;  /* 0x000000fe1700780c */ /* 0x000fda0003f06070 */
[----:B------:R-:W-:Y:S05]  /*1e40*/  @!P0 BRA `(.L_x_52) ;  /* 0x0000000000808947 */ /* 0x000fea0003800000 */
[----:B------:R-:W-:-:S13]  /*1e50*/  ISETP.GT.AND P0, PT, R2, 0xfe, PT ;  /* 0x000000fe0200780c */ /* 0x000fda0003f04270 */
[----:B------:R-:W-:Y:S05]  /*1e60*/  @P0 BRA `(.L_x_53) ;  /* 0x00000000006c0947 */ /* 0x000fea0003800000 */
[----:B------:R-:W-:-:S13]  /*1e70*/  ISETP.GE.AND P0, PT, R2, 0x1, PT ;  /* 0x000000010200780c */ /* 0x000fda0003f06270 */
[----:B------:R-:W-:Y:S05]  /*1e80*/  @P0 BRA `(.L_x_54) ;  /* 0x0000000000740947 */ /* 0x000fea0003800000 */
[----:B------:R-:W-:Y:S02]  /*1e90*/  ISETP.GE.AND P0, PT, R2, -0x18, PT ;  /* 0xffffffe80200780c */ /* 0x000fe40003f06270 */
[----:B------:R-:W-:-:S11]  /*1ea0*/  LOP3.LUT R0, R0, 0x80000000, RZ, 0xc0, !PT ;  /* 0x8000000000007812 */ /* 0x000fd600078ec0ff */
[----:B------:R-:W-:Y:S05]  /*1eb0*/  @!P0 BRA `(.L_x_54) ;  /* 0x0000000000688947 */ /* 0x000fea0003800000 */
[CCC-:B------:R-:W-:Y:S01]  /*1ec0*/  FFMA.RZ R19, R25.reuse, R21.reuse, R26.reuse ;  /* 0x0000001519137223 */ /* 0x1c0fe2000000c01a */
[CCC-:B------:R-:W-:Y:S01]  /*1ed0*/  FFMA.RP R23, R25.reuse, R21.reuse, R26.reuse ;  /* 0x0000001519177223 */ /* 0x1c0fe2000000801a */
[----:B------:R-:W-:Y:S01]  /*1ee0*/  FFMA.RM R26, R25, R21, R26 ;  /* 0x00000015191a7223 */ /* 0x000fe2000000401a */
[C---:B------:R-:W-:Y:S02]  /*1ef0*/  IADD3 R21, PT, PT, R2.reuse, 0x20, RZ ;  /* 0x0000002002157810 */ /* 0x040fe40007ffe0ff */
[----:B------:R-:W-:Y:S02]  /*1f00*/  LOP3.LUT R19, R19, 0x7fffff, RZ, 0xc0, !PT ;  /* 0x007fffff13137812 */ /* 0x000fe400078ec0ff */
[C---:B------:R-:W-:Y:S02]  /*1f10*/  ISETP.NE.AND P2, PT, R2.reuse, RZ, PT ;  /* 0x000000ff0200720c */ /* 0x040fe40003f45270 */
[----:B------:R-:W-:Y:S02]  /*1f20*/  LOP3.LUT R24, R19, 0x800000, RZ, 0xfc, !PT ;  /* 0x0080000013187812 */ /* 0x000fe400078efcff */
[----:B------:R-:W-:-:S02]  /*1f30*/  ISETP.NE.AND P1, PT, R2, RZ, PT ;  /* 0x000000ff0200720c */ /* 0x000fc40003f25270 */
[----:B------:R-:W-:Y:S02]  /*1f40*/  IADD3 R2, PT, PT, -R2, RZ, RZ ;  /* 0x000000ff02027210 */ /* 0x000fe40007ffe1ff */
[----:B------:R-:W-:Y:S02]  /*1f50*/  SHF.L.U32 R21, R24, R21, RZ ;  /* 0x0000001518157219 */ /* 0x000fe400000006ff */
[----:B------:R-:W-:Y:S02]  /*1f60*/  FSETP.NEU.FTZ.AND P0, PT, R23, R26, PT ;  /* 0x0000001a1700720b */ /* 0x000fe40003f1d000 */
[----:B------:R-:W-:Y:S02]  /*1f70*/  SEL R19, R2, RZ, P2 ;  /* 0x000000ff02137207 */ /* 0x000fe40001000000 */
[----:B------:R-:W-:Y:S02]  /*1f80*/  ISETP.NE.AND P1, PT, R21, RZ, P1 ;  /* 0x000000ff1500720c */ /* 0x000fe40000f25270 */
[----:B------:R-:W-:-:S02]  /*1f90*/  SHF.R.U32.HI R21, RZ, R19, R24 ;  /* 0x00000013ff157219 */ /* 0x000fc40000011618 */
[----:B------:R-:W-:Y:S02]  /*1fa0*/  PLOP3.LUT P0, PT, P0, P1, PT, 0xf8, 0x8f ;  /* 0x00000000008f781c */ /* 0x000fe40000703f70 */
[----:B------:R-:W-:Y:S02]  /*1fb0*/  SHF.R.U32.HI R19, RZ, 0x1, R21 ;  /* 0x00000001ff137819 */ /* 0x000fe40000011615 */
[----:B------:R-:W-:-:S04]  /*1fc0*/  SEL R2, RZ, 0x1, !P0 ;  /* 0x00000001ff027807 */ /* 0x000fc80004000000 */
[----:B------:R-:W-:-:S04]  /*1fd0*/  LOP3.LUT R2, R2, 0x1, R19, 0xf8, !PT ;  /* 0x0000000102027812 */ /* 0x000fc800078ef813 */
[----:B------:R-:W-:-:S04]  /*1fe0*/  LOP3.LUT R2, R2, R21, RZ, 0xc0, !PT ;  /* 0x0000001502027212 */ /* 0x000fc800078ec0ff */
[----:B------:R-:W-:-:S04]  /*1ff0*/  IADD3 R19, PT, PT, R19, R2, RZ ;  /* 0x0000000213137210 */ /* 0x000fc80007ffe0ff */
[----:B------:R-:W-:Y:S01]  /*2000*/  LOP3.LUT R0, R19, R0, RZ, 0xfc, !PT ;  /* 0x0000000013007212 */ /* 0x000fe200078efcff */
[----:B------:R-:W-:Y:S06]  /*2010*/  BRA `(.L_x_54) ;  /* 0x0000000000107947 */ /* 0x000fec0003800000 */
.L_x_53:
[----:B------:R-:W-:-:S04]  /*2020*/  LOP3.LUT R0, R0, 0x80000000, RZ, 0xc0, !PT ;  /* 0x8000000000007812 */ /* 0x000fc800078ec0ff */
[----:B------:R-:W-:Y:S01]  /*2030*/  LOP3.LUT R0, R0, 0x7f800000, RZ, 0xfc, !PT ;  /* 0x7f80000000007812 */ /* 0x000fe200078efcff */
[----:B------:R-:W-:Y:S06]  /*2040*/  BRA `(.L_x_54) ;  /* 0x0000000000047947 */ /* 0x000fec0003800000 */
.L_x_52:
[----:B------:R-:W-:-:S07]  /*2050*/  LEA R0, R19, R0, 0x17 ;  /* 0x0000000013007211 */ /* 0x000fce00078eb8ff */
.L_x_54:
[----:B------:R-:W-:Y:S05]  /*2060*/  BSYNC.RECONVERGENT B2 ;  /* 0x0000000000027941 */ /* 0x000fea0003800200 */
.L_x_51:
[----:B------:R-:W-:Y:S05]  /*2070*/  BRA `(.L_x_55) ;  /* 0x0000000000207947 */ /* 0x000fea0003800000 */
.L_x_50:
[----:B------:R-:W-:-:S04]  /*2080*/  LOP3.LUT R0, R25, 0x80000000, R0, 0x48, !PT ;  /* 0x8000000019007812 */ /* 0x000fc800078e4800 */
[----:B------:R-:W-:Y:S01]  /*2090*/  LOP3.LUT R0, R0, 0x7f800000, RZ, 0xfc, !PT ;  /* 0x7f80000000007812 */ /* 0x000fe200078efcff */
[----:B------:R-:W-:Y:S06]  /*20a0*/  BRA `(.L_x_55) ;  /* 0x0000000000147947 */ /* 0x000fec0003800000 */
.L_x_49:
[----:B------:R-:W-:Y:S01]  /*20b0*/  LOP3.LUT R0, R25, 0x80000000, R0, 0x48, !PT ;  /* 0x8000000019007812 */ /* 0x000fe200078e4800 */
[----:B------:R-:W-:Y:S06]  /*20c0*/  BRA `(.L_x_55) ;  /* 0x00000000000c7947 */ /* 0x000fec0003800000 */
.L_x_48:
[----:B------:R-:W0:Y:S01]  /*20d0*/  MUFU.RSQ R0, -QNAN ;  /* 0xffc0000000007908 */ /* 0x000e220000001400 */
[----:B------:R-:W-:Y:S05]  /*20e0*/  BRA `(.L_x_55) ;  /* 0x0000000000047947 */ /* 0x000fea0003800000 */
.L_x_47:
[----:B------:R-:W-:-:S07]  /*20f0*/  FADD.FTZ R0, R0, R25 ;  /* 0x0000001900007221 */ /* 0x000fce0000010000 */
.L_x_55:
[----:B------:R-:W-:Y:S05]  /*2100*/  BSYNC.RECONVERGENT B1 ;  /* 0x0000000000017941 */ /* 0x000fea0003800200 */
.L_x_45:
[----:B------:R-:W-:-:S04]  /*2110*/  HFMA2 R21, -RZ, RZ, 0, 0 ;  /* 0x00000000ff157431 */ /* 0x000fc800000001ff */
[----:B0-----:R-:W-:Y:S05]  /*2120*/  RET.REL.NODEC R20 `(_Z13classifyConesPK5PointS1_Piii) ;  /* 0xffffffdc14b47950 */ /* 0x001fea0003c3ffff */
.L_x_56:
        /* <DEDUP_REMOVED lines=13> */
.L_x_86:


//--------------------- .text._Z20computeMidlinePointsPK5PointPS_PKii --------------------------
	.section	.text._Z20computeMidlinePointsPK5PointPS_PKii,"ax",@progbits
	.align	128
        .global         _Z20computeMidlinePointsPK5PointPS_PKii
        .type           _Z20computeMidlinePointsPK5PointPS_PKii,@function
        .size           _Z20computeMidlinePointsPK5PointPS_PKii,(.L_x_87 - _Z20computeMidlinePointsPK5PointPS_PKii)
        .other          _Z20computeMidlinePointsPK5PointPS_PKii,@"STO_CUDA_ENTRY STV_DEFAULT"
_Z20computeMidlinePointsPK5PointPS_PKii:
.text._Z20computeMidlinePointsPK5PointPS_PKii:
        /* <DEDUP_REMOVED lines=8> */
[----:B------:R-:W0:Y:S01]  /*0080*/  LDC.64 R2, c[0x0][0x390] ;  /* 0x0000e400ff027b82 */ /* 0x000e220000000a00 */
[----:B------:R-:W1:Y:S01]  /*0090*/  LDCU.64 UR4, c[0x0][0x358] ;  /* 0x00006b00ff0477ac */ /* 0x000e620008000a00 */
[----:B0-----:R-:W-:-:S05]  /*00a0*/  IMAD.WIDE R2, R4, 0x4, R2 ;  /* 0x0000000404027825 */ /* 0x001fca00078e0202 */
[----:B-1----:R-:W2:Y:S01]  /*00b0*/  LDG.E R5, desc[UR4][R2.64] ;  /* 0x0000000402057981 */ /* 0x002ea2000c1e1900 */
[----:B------:R-:W-:Y:S01]  /*00c0*/  BSSY.RECONVERGENT B0, `(.L_x_57) ;  /* 0x00000ee000007945 */ /* 0x000fe20003800200 */
[----:B------:R-:W-:Y:S01]  /*00d0*/  HFMA2 R13, -RZ, RZ, 0, 0 ;  /* 0x00000000ff0d7431 */ /* 0x000fe200000001ff */
[----:B------:R-:W-:Y:S01]  /*00e0*/  MOV R11, RZ ;  /* 0x000000ff000b7202 */ /* 0x000fe20000000f00 */
[----:B------:R-:W-:Y:S01]  /*00f0*/  HFMA2 R9, -RZ, RZ, 0, 0 ;  /* 0x00000000ff097431 */ /* 0x000fe200000001ff */
[----:B--2---:R-:W-:-:S13]  /*0100*/  ISETP.GE.AND P0, PT, R5, 0x1, PT ;  /* 0x000000010500780c */ /* 0x004fda0003f06270 */
[----:B------:R-:W-:Y:S05]  /*0110*/  @!P0 BRA `(.L_x_58) ;  /* 0x0000000c00a08947 */ /* 0x000fea0003800000 */
[C---:B------:R-:W-:Y:S01]  /*0120*/  ISETP.GE.U32.AND P1, PT, R5.reuse, 0x10, PT ;  /* 0x000000100500780c */ /* 0x040fe20003f26070 */
[----:B------:R-:W-:Y:S01]  /*0130*/  BSSY.RECONVERGENT B1, `(.L_x_59) ;  /* 0x0000075000017945 */ /* 0x000fe20003800200 */
[----:B------:R-:W-:Y:S01]  /*0140*/  LOP3.LUT R20, R5, 0xf, RZ, 0xc0, !PT ;  /* 0x0000000f05147812 */ /* 0x000fe200078ec0ff */
[----:B------:R-:W-:Y:S01]  /*0150*/  IMAD R0, R4, R5, RZ ;  /* 0x0000000504007224 */ /* 0x000fe200078e02ff */
[----:B------:R-:W-:Y:S02]  /*0160*/  MOV R9, RZ ;  /* 0x000000ff00097202 */ /* 0x000fe40000000f00 */
[----:B------:R-:W-:Y:S02]  /*0170*/  ISETP.NE.AND P0, PT, R20, RZ, PT ;  /* 0x000000ff1400720c */ /* 0x000fe40003f05270 */
[----:B------:R-:W-:Y:S02]  /*0180*/  MOV R6, RZ ;  /* 0x000000ff00067202 */ /* 0x000fe40000000f00 */
[----:B------:R-:W-:-:S02]  /*0190*/  MOV R11, RZ ;  /* 0x000000ff000b7202 */ /* 0x000fc40000000f00 */
[----:B------:R-:W-:Y:S01]  /*01a0*/  MOV R13, RZ ;  /* 0x000000ff000d7202 */ /* 0x000fe20000000f00 */
[----:B------:R-:W-:Y:S06]  /*01b0*/  @!P1 BRA `(.L_x_60) ;  /* 0x0000000400b09947 */ /* 0x000fec0003800000 */
[----:B------:R-:W0:Y:S01]  /*01c0*/  LDC.64 R2, c[0x0][0x380] ;  /* 0x0000e000ff027b82 */ /* 0x000e220000000a00 */
[----:B------:R-:W-:Y:S02]  /*01d0*/  LOP3.LUT R6, R5, 0x7ffffff0, RZ, 0xc0, !PT ;  /* 0x7ffffff005067812 */ /* 0x000fe400078ec0ff */
[----:B------:R-:W-:Y:S02]  /*01e0*/  MOV R9, RZ ;  /* 0x000000ff00097202 */ /* 0x000fe40000000f00 */
[----:B------:R-:W-:Y:S01]  /*01f0*/  IADD3 R7, PT, PT, -R6, RZ, RZ ;  /* 0x000000ff06077210 */ /* 0x000fe20007ffe1ff */
[----:B0-----:R-:W-:-:S03]  /*0200*/  IMAD.WIDE R2, R0, 0x10, R2 ;  /* 0x0000001000027825 */ /* 0x001fc600078e0202 */
[----:B------:R-:W-:-:S04]  /*0210*/  IADD3 R2, P1, PT, R2, 0x80, RZ ;  /* 0x0000008002027810 */ /* 0x000fc80007f3e0ff */
[----:B------:R-:W-:-:S09]  /*0220*/  IADD3.X R3, PT, PT, RZ, R3, RZ, P1, !PT ;  /* 0x00000003ff037210 */ /* 0x000fd20000ffe4ff */
.L_x_61:
[----:B------:R-:W2:Y:S04]  /*0230*/  LDG.E R24, desc[UR4][R2.64+-0x7c] ;  /* 0xffff840402187981 */ /* 0x000ea8000c1e1900 */
[----:B------:R-:W3:Y:S04]  /*0240*/  LDG.E R12, desc[UR4][R2.64+-0x80] ;  /* 0xffff8004020c7981 */ /* 0x000ee8000c1e1900 */
[----:B------:R-:W4:Y:S04]  /*0250*/  LDG.E R26, desc[UR4][R2.64+-0x78] ;  /* 0xffff8804021a7981 */ /* 0x000f28000c1e1900 */
[----:B------:R-:W5:Y:S04]  /*0260*/  LDG.E R23, desc[UR4][R2.64+-0x6c] ;  /* 0xffff940402177981 */ /* 0x000f68000c1e1900 */
        /* <DEDUP_REMOVED lines=9> */
[----:B------:R-:W5:Y:S01]  /*0300*/  LDG.E R10, desc[UR4][R2.64+-0x3c] ;  /* 0xffffc404020a7981 */ /* 0x000f62000c1e1900 */
[----:B--2---:R-:W-:-:S03]  /*0310*/  FADD R24, R24, R11 ;  /* 0x0000000b18187221 */ /* 0x004fc60000000000 */
[----:B------:R-:W2:Y:S01]  /*0320*/  LDG.E R11, desc[UR4][R2.64+-0x30] ;  /* 0xffffd004020b7981 */ /* 0x000ea2000c1e1900 */
[----:B---3--:R-:W-:-:S03]  /*0330*/  FADD R25, R12, R13 ;  /* 0x0000000d0c197221 */ /* 0x008fc60000000000 */
[----:B------:R-:W3:Y:S01]  /*0340*/  LDG.E R12, desc[UR4][R2.64+-0x38] ;  /* 0xffffc804020c7981 */ /* 0x000ee2000c1e1900 */
[----:B----4-:R-:W-:-:S03]  /*0350*/  FADD R27, R26, R9 ;  /* 0x000000091a1b7221 */ /* 0x010fc60000000000 */
[----:B------:R-:W4:Y:S04]  /*0360*/  LDG.E R9, desc[UR4][R2.64+-0x2c] ;  /* 0xffffd40402097981 */ /* 0x000f28000c1e1900 */
[----:B------:R-:W4:Y:S01]  /*0370*/  LDG.E R13, desc[UR4][R2.64+-0x28] ;  /* 0xffffd804020d7981 */ /* 0x000f22000c1e1900 */
[----:B-----5:R-:W-:Y:S01]  /*0380*/  FADD R24, R24, R23 ;  /* 0x0000001718187221 */ /* 0x020fe20000000000 */
[----:B------:R-:W-:Y:S02]  /*0390*/  FADD R16, R25, R16 ;  /* 0x0000001019107221 */ /* 0x000fe40000000000 */
[----:B------:R-:W5:Y:S01]  /*03a0*/  LDG.E R23, desc[UR4][R2.64+0x8] ;  /* 0x0000080402177981 */ /* 0x000f62000c1e1900 */
[----:B------:R-:W-:-:S03]  /*03b0*/  FADD R24, R24, R19 ;  /* 0x0000001318187221 */ /* 0x000fc60000000000 */
[----:B------:R-:W5:Y:S01]  /*03c0*/  LDG.E R19, desc[UR4][R2.64+-0x10] ;  /* 0xfffff00402137981 */ /* 0x000f62000c1e1900 */
[----:B------:R-:W-:Y:S01]  /*03d0*/  FADD R16, R16, R21 ;  /* 0x0000001510107221 */ /* 0x000fe20000000000 */
[----:B------:R-:W-:Y:S02]  /*03e0*/  FADD R27, R27, R22 ;  /* 0x000000161b1b7221 */ /* 0x000fe40000000000 */
[----:B------:R-:W5:Y:S01]  /*03f0*/  LDG.E R22, desc[UR4][R2.64+0x4] ;  /* 0x0000040402167981 */ /* 0x000f62000c1e1900 */
[----:B------:R-:W-:-:S03]  /*0400*/  FADD R25, R24, R15 ;  /* 0x0000000f18197221 */ /* 0x000fc60000000000 */
[----:B------:R-:W5:Y:S01]  /*0410*/  LDG.E R15, desc[UR4][R2.64+-0x20] ;  /* 0xffffe004020f7981 */ /* 0x000f62000c1e1900 */
[----:B------:R-:W-:-:S03]  /*0420*/  FADD R27, R27, R18 ;  /* 0x000000121b1b7221 */ /* 0x000fc60000000000 */
[----:B------:R-:W5:Y:S01]  /*0430*/  LDG.E R18, desc[UR4][R2.64+-0xc] ;  /* 0xfffff40402127981 */ /* 0x000f62000c1e1900 */
[----:B------:R-:W-:-:S03]  /*0440*/  FADD R21, R16, R17 ;  /* 0x0000001110157221 */ /* 0x000fc60000000000 */
[----:B------:R-:W5:Y:S04]  /*0450*/  LDG.E R17, desc[UR4][R2.64+-0x1c] ;  /* 0xffffe40402117981 */ /* 0x000f68000c1e1900 */
[----:B------:R-:W5:Y:S01]  /*0460*/  LDG.E R16, desc[UR4][R2.64+-0x18] ;  /* 0xffffe80402107981 */ /* 0x000f62000c1e1900 */
[----:B------:R-:W-:Y:S01]  /*0470*/  FADD R27, R27, R14 ;  /* 0x0000000e1b1b7221 */ /* 0x000fe20000000000 */
[----:B------:R-:W-:Y:S02]  /*0480*/  FADD R24, R21, R8 ;  /* 0x0000000815187221 */ /* 0x000fe40000000000 */
[----:B------:R-:W5:Y:S04]  /*0490*/  LDG.E R14, desc[UR4][R2.64+-0x8] ;  /* 0xfffff804020e7981 */ /* 0x000f68000c1e1900 */
[----:B------:R-:W5:Y:S01]  /*04a0*/  LDG.E R21, desc[UR4][R2.64] ;  /* 0x0000000402157981 */ /* 0x000f62000c1e1900 */
[----:B------:R-:W-:-:S03]  /*04b0*/  FADD R26, R25, R10 ;  /* 0x0000000a191a7221 */ /* 0x000fc60000000000 */
[----:B------:R-:W5:Y:S04]  /*04c0*/  LDG.E R8, desc[UR4][R2.64+0x10] ;  /* 0x0000100402087981 */ /* 0x000f68000c1e1900 */
[----:B------:R-:W5:Y:S01]  /*04d0*/  LDG.E R10, desc[UR4][R2.64+0x14] ;  /* 0x00001404020a7981 */ /* 0x000f62000c1e1900 */
[----:B--2---:R-:W-:-:S03]  /*04e0*/  FADD R24, R24, R11 ;  /* 0x0000000b18187221 */ /* 0x004fc60000000000 */
[----:B------:R-:W2:Y:S01]  /*04f0*/  LDG.E R11, desc[UR4][R2.64+0x18] ;  /* 0x00001804020b7981 */ /* 0x000ea2000c1e1900 */
[----:B---3--:R-:W-:Y:S01]  /*0500*/  FADD R12, R27, R12 ;  /* 0x0000000c1b0c7221 */ /* 0x008fe20000000000 */
[----:B----4-:R-:W-:Y:S02]  /*0510*/  FADD R26, R26, R9 ;  /* 0x000000091a1a7221 */ /* 0x010fe40000000000 */
[----:B------:R-:W3:Y:S01]  /*0520*/  LDG.E R9, desc[UR4][R2.64+0x24] ;  /* 0x0000240402097981 */ /* 0x000ee2000c1e1900 */
[----:B------:R-:W-:-:S03]  /*0530*/  FADD R25, R12, R13 ;  /* 0x0000000d0c197221 */ /* 0x000fc60000000000 */
[----:B------:R-:W4:Y:S04]  /*0540*/  LDG.E R13, desc[UR4][R2.64+0x20] ;  /* 0x00002004020d7981 */ /* 0x000f28000c1e1900 */
[----:B------:R-:W4:Y:S01]  /*0550*/  LDG.E R12, desc[UR4][R2.64+0x28] ;  /* 0x00002804020c7981 */ /* 0x000f22000c1e1900 */
[----:B-----5:R-:W-:-:S03]  /*0560*/  FADD R24, R24, R15 ;  /* 0x0000000f18187221 */ /* 0x020fc60000000000 */
[----:B------:R-:W5:Y:S01]  /*0570*/  LDG.E R15, desc[UR4][R2.64+0x34] ;  /* 0x00003404020f7981 */ /* 0x000f62000c1e1900 */
[----:B------:R-:W-:Y:S01]  /*0580*/  FADD R24, R24, R19 ;  /* 0x0000001318187221 */ /* 0x000fe20000000000 */
[----:B------:R-:W-:Y:S01]  /*0590*/  FADD R17, R26, R17 ;  /* 0x000000111a117221 */ /* 0x000fe20000000000 */
[----:B------:R-:W-:-:S03]  /*05a0*/  FADD R25, R25, R16 ;  /* 0x0000001019197221 */ /* 0x000fc60000000000 */
[----:B------:R-:W-:Y:S01]  /*05b0*/  FADD R17, R17, R18 ;  /* 0x0000001211117221 */ /* 0x000fe20000000000 */
[----:B------:R-:W5:Y:S01]  /*05c0*/  LDG.E R16, desc[UR4][R2.64+0x40] ;  /* 0x0000400402107981 */ /* 0x000f62000c1e1900 */
[----:B------:R-:W-:Y:S02]  /*05d0*/  FADD R14, R25, R14 ;  /* 0x0000000e190e7221 */ /* 0x000fe40000000000 */
[----:B------:R-:W-:Y:S01]  /*05e0*/  FADD R19, R17, R22 ;  /* 0x0000001611137221 */ /* 0x000fe20000000000 */
[----:B------:R-:W5:Y:S01]  /*05f0*/  LDG.E R18, desc[UR4][R2.64+0x50] ;  /* 0x0000500402127981 */ /* 0x000f62000c1e1900 */
[----:B------:R-:W-:Y:S01]  /*0600*/  FADD R21, R24, R21 ;  /* 0x0000001518157221 */ /* 0x000fe20000000000 */
[----:B------:R-:W-:Y:S02]  /*0610*/  FADD R22, R14, R23 ;  /* 0x000000170e167221 */ /* 0x000fe40000000000 */
[----:B------:R-:W5:Y:S01]  /*0620*/  LDG.E R17, desc[UR4][R2.64+0x44] ;  /* 0x0000440402117981 */ /* 0x000f62000c1e1900 */
[----:B------:R-:W-:-:S03]  /*0630*/  FADD R24, R21, R8 ;  /* 0x0000000815187221 */ /* 0x000fc60000000000 */
[----:B------:R-:W5:Y:S04]  /*0640*/  LDG.E R14, desc[UR4][R2.64+0x30] ;  /* 0x00003004020e7981 */ /* 0x000f68000c1e1900 */
[----:B------:R-:W5:Y:S01]  /*0650*/  LDG.E R8, desc[UR4][R2.64+0x38] ;  /* 0x0000380402087981 */ /* 0x000f62000c1e1900 */
[----:B------:R-:W-:-:S03]  /*0660*/  FADD R26, R19, R10 ;  /* 0x0000000a131a7221 */ /* 0x000fc60000000000 */
[----:B------:R-:W5:Y:S04]  /*0670*/  LDG.E R10, desc[UR4][R2.64+0x48] ;  /* 0x00004804020a7981 */ /* 0x000f68000c1e1900 */
[----:B------:R-:W5:Y:S04]  /*0680*/  LDG.E R19, desc[UR4][R2.64+0x54] ;  /* 0x0000540402137981 */ /* 0x000f68000c1e1900 */
[----:B------:R-:W5:Y:S04]  /*0690*/  LDG.E R21, desc[UR4][R2.64+0x60] ;  /* 0x0000600402157981 */ /* 0x000f68000c1e1900 */
[----:B------:R-:W5:Y:S01]  /*06a0*/  LDG.E R23, desc[UR4][R2.64+0x68] ;  /* 0x0000680402177981 */ /* 0x000f62000c1e1900 */
[----:B--2---:R-:W-:-:S03]  /*06b0*/  FADD R25, R22, R11 ;  /* 0x0000000b16197221 */ /* 0x004fc60000000000 */
[----:B------:R-:W2:Y:S04]  /*06c0*/  LDG.E R11, desc[UR4][R2.64+0x58] ;  /* 0x00005804020b7981 */ /* 0x000ea8000c1e1900 */
[----:B------:R-:W2:Y:S01]  /*06d0*/  LDG.E R22, desc[UR4][R2.64+0x64] ;  /* 0x0000640402167981 */ /* 0x000ea2000c1e1900 */
[----:B---3--:R-:W-:-:S03]  /*06e0*/  FADD R26, R26, R9 ;  /* 0x000000091a1a7221 */ /* 0x008fc60000000000 */
[----:B------:R-:W3:Y:S01]  /*06f0*/  LDG.E R9, desc[UR4][R2.64+0x78] ;  /* 0x0000780402097981 */ /* 0x000ee2000c1e1900 */
[----:B----4-:R-:W-:-:S03]  /*0700*/  FADD R13, R24, R13 ;  /* 0x0000000d180d7221 */ /* 0x010fc60000000000 */
[----:B------:R-:W4:Y:S01]  /*0710*/  LDG.E R24, desc[UR4][R2.64+0x70] ;  /* 0x0000700402187981 */ /* 0x000f22000c1e1900 */
[----:B------:R-:W-:-:S03]  /*0720*/  FADD R25, R25, R12 ;  /* 0x0000000c19197221 */ /* 0x000fc60000000000 */
[----:B------:R0:W4:Y:S01]  /*0730*/  LDG.E R12, desc[UR4][R2.64+0x74] ;  /* 0x00007404020c7981 */ /* 0x000122000c1e1900 */
[----:B------:R-:W-:-:S04]  /*0740*/  IADD3 R7, PT, PT, R7, 0x10, RZ ;  /* 0x0000001007077810 */ /* 0x000fc80007ffe0ff */
[----:B------:R-:W-:Y:S01]  /*0750*/  ISETP.NE.AND P1, PT, R7, RZ, PT ;  /* 0x000000ff0700720c */ /* 0x000fe20003f25270 */
[----:B-----5:R-:W-:Y:S01]  /*0760*/  FADD R26, R26, R15 ;  /* 0x0000000f1a1a7221 */ /* 0x020fe20000000000 */
[----:B0-----:R-:W-:-:S04]  /*0770*/  IADD3 R2, P2, PT, R2, 0x100, RZ ;  /* 0x0000010002027810 */ /* 0x001fc80007f5e0ff */
[----:B------:R-:W-:Y:S01]  /*0780*/  IADD3.X R3, PT, PT, RZ, R3, RZ, P2, !PT ;  /* 0x00000003ff037210 */ /* 0x000fe200017fe4ff */
[----:B------:R-:W-:Y:S01]  /*0790*/  FADD R26, R26, R17 ;  /* 0x000000111a1a7221 */ /* 0x000fe20000000000 */
[----:B------:R-:W-:Y:S01]  /*07a0*/  FADD R13, R13, R14 ;  /* 0x0000000e0d0d7221 */ /* 0x000fe20000000000 */
[----:B------:R-:W-:-:S03]  /*07b0*/  FADD R25, R25, R8 ;  /* 0x0000000819197221 */ /* 0x000fc60000000000 */
[----:B------:R-:W-:Y:S01]  /*07c0*/  FADD R13, R13, R16 ;  /* 0x000000100d0d7221 */ /* 0x000fe20000000000 */
[----:B------:R-:W-:-:S03]  /*07d0*/  FADD R10, R25, R10 ;  /* 0x0000000a190a7221 */ /* 0x000fc60000000000 */
[----:B------:R-:W-:Y:S01]  /*07e0*/  FADD R18, R13, R18 ;  /* 0x000000120d127221 */ /* 0x000fe20000000000 */
[----:B------:R-:W-:-:S03]  /*07f0*/  FADD R19, R26, R19 ;  /* 0x000000131a137221 */ /* 0x000fc60000000000 */
[----:B------:R-:W-:Y:S01]  /*0800*/  FADD R21, R18, R21 ;  /* 0x0000001512157221 */ /* 0x000fe20000000000 */
[----:B--2---:R-:W-:Y:S01]  /*0810*/  FADD R10, R10, R11 ;  /* 0x0000000b0a0a7221 */ /* 0x004fe20000000000 */
[----:B------:R-:W-:-:S03]  /*0820*/  FADD R19, R19, R22 ;  /* 0x0000001613137221 */ /* 0x000fc60000000000 */
[----:B------:R-:W-:-:S04]  /*0830*/  FADD R10, R10, R23 ;  /* 0x000000170a0a7221 */ /* 0x000fc80000000000 */
[----:B---3--:R-:W-:Y:S01]  /*0840*/  FADD R9, R10, R9 ;  /* 0x000000090a097221 */ /* 0x008fe20000000000 */
[----:B----4-:R-:W-:Y:S01]  /*0850*/  FADD R13, R21, R24 ;  /* 0x00000018150d7221 */ /* 0x010fe20000000000 */
[----:B------:R-:W-:Y:S01]  /*0860*/  FADD R11, R19, R12 ;  /* 0x0000000c130b7221 */ /* 0x000fe20000000000 */
[----:B------:R-:W-:Y:S06]  /*0870*/  @P1 BRA `(.L_x_61) ;  /* 0xfffffff8006c1947 */ /* 0x000fec000383ffff */
.L_x_60:
[----:B------:R-:W-:Y:S05]  /*0880*/  BSYNC.RECONVERGENT B1 ;  /* 0x0000000000017941 */ /* 0x000fea0003800200 */
.L_x_59:
[----:B------:R-:W-:Y:S05]  /*0890*/  @!P0 BRA `(.L_x_58) ;  /* 0x0000000400c08947 */ /* 0x000fea0003800000 */
[----:B------:R-:W0:Y:S01]  /*08a0*/  LDC.64 R2, c[0x0][0x380] ;  /* 0x0000e000ff027b82 */ /* 0x000e220000000a00 */
[----:B------:R-:W-:Y:S01]  /*08b0*/  ISETP.GE.U32.AND P0, PT, R20, 0x8, PT ;  /* 0x000000081400780c */ /* 0x000fe20003f06070 */
[----:B------:R-:W-:Y:S01]  /*08c0*/  IMAD.WIDE R14, R0, 0x10, RZ ;  /* 0x00000010000e7825 */ /* 0x000fe200078e02ff */
[----:B------:R-:W-:Y:S01]  /*08d0*/  LOP3.LUT R24, R5, 0x7, RZ, 0xc0, !PT ;  /* 0x0000000705187812 */ /* 0x000fe200078ec0ff */
[----:B------:R-:W-:Y:S03]  /*08e0*/  BSSY.RECONVERGENT B1, `(.L_x_62) ;  /* 0x0000037000017945 */ /* 0x000fe60003800200 */
[----:B------:R-:W-:Y:S02]  /*08f0*/  ISETP.NE.AND P1, PT, R24, RZ, PT ;  /* 0x000000ff1800720c */ /* 0x000fe40003f25270 */
[----:B0-----:R-:W-:-:S04]  /*0900*/  IADD3 R16, P2, PT, R14, R2, RZ ;  /* 0x000000020e107210 */ /* 0x001fc80007f5e0ff */
[----:B------:R-:W-:Y:S01]  /*0910*/  IADD3.X R17, PT, PT, R15, R3, RZ, P2, !PT ;  /* 0x000000030f117210 */ /* 0x000fe200017fe4ff */
[----:B------:R-:W-:Y:S08]  /*0920*/  @!P0 BRA `(.L_x_63) ;  /* 0x0000000000c88947 */ /* 0x000ff00003800000 */
[----:B------:R-:W-:-:S05]  /*0930*/  IMAD.WIDE.U32 R18, R6, 0x10, R16 ;  /* 0x0000001006127825 */ /* 0x000fca00078e0010 */
        /* <DEDUP_REMOVED lines=12> */
[----:B--2---:R-:W-:Y:S01]  /*0a00*/  FADD R11, R11, R28 ;  /* 0x0000001c0b0b7221 */ /* 0x004fe20000000000 */
[----:B---3--:R-:W-:-:S02]  /*0a10*/  FADD R28, R9, R25 ;  /* 0x00000019091c7221 */ /* 0x008fc40000000000 */
[----:B------:R-:W2:Y:S01]  /*0a20*/  LDG.E R9, desc[UR4][R18.64+0x40] ;  /* 0x0000400412097981 */ /* 0x000ea2000c1e1900 */
[----:B----4-:R-:W-:-:S03]  /*0a30*/  FADD R26, R13, R26 ;  /* 0x0000001a0d1a7221 */ /* 0x010fc60000000000 */
[----:B------:R-:W3:Y:S01]  /*0a40*/  LDG.E R13, desc[UR4][R18.64+0x54] ;  /* 0x00005404120d7981 */ /* 0x000ee2000c1e1900 */
[----:B-----5:R-:W-:-:S03]  /*0a50*/  FADD R11, R11, R22 ;  /* 0x000000160b0b7221 */ /* 0x020fc60000000000 */
[----:B------:R-:W4:Y:S01]  /*0a60*/  LDG.E R22, desc[UR4][R18.64+0x60] ;  /* 0x0000600412167981 */ /* 0x000f22000c1e1900 */
[----:B------:R-:W-:Y:S01]  /*0a70*/  FADD R21, R28, R21 ;  /* 0x000000151c157221 */ /* 0x000fe20000000000 */
[----:B------:R-:W-:Y:S01]  /*0a80*/  FADD R23, R26, R23 ;  /* 0x000000171a177221 */ /* 0x000fe20000000000 */
[----:B------:R-:W-:Y:S02]  /*0a90*/  FADD R25, R11, R12 ;  /* 0x0000000c0b197221 */ /* 0x000fe40000000000 */
[----:B------:R-:W5:Y:S01]  /*0aa0*/  LDG.E R11, desc[UR4][R18.64+0x48] ;  /* 0x00004804120b7981 */ /* 0x000f62000c1e1900 */
[----:B------:R-:W-:-:S03]  /*0ab0*/  FADD R26, R21, R10 ;  /* 0x0000000a151a7221 */ /* 0x000fc60000000000 */
[----:B------:R-:W3:Y:S01]  /*0ac0*/  LDG.E R10, desc[UR4][R18.64+0x44] ;  /* 0x00004404120a7981 */ /* 0x000ee2000c1e1900 */
[----:B------:R-:W-:-:S03]  /*0ad0*/  FADD R23, R23, R20 ;  /* 0x0000001417177221 */ /* 0x000fc60000000000 */
[----:B------:R-:W4:Y:S01]  /*0ae0*/  LDG.E R12, desc[UR4][R18.64+0x50] ;  /* 0x00005004120c7981 */ /* 0x000f22000c1e1900 */
[----:B------:R-:W-:-:S03]  /*0af0*/  FADD R8, R23, R8 ;  /* 0x0000000817087221 */ /* 0x000fc60000000000 */
[----:B------:R-:W4:Y:S01]  /*0b00*/  LDG.E R20, desc[UR4][R18.64+0x58] ;  /* 0x0000580412147981 */ /* 0x000f22000c1e1900 */
[----:B------:R-:W-:-:S03]  /*0b10*/  FADD R23, R25, R0 ;  /* 0x0000000019177221 */ /* 0x000fc60000000000 */
[----:B------:R-:W4:Y:S01]  /*0b20*/  LDG.E R21, desc[UR4][R18.64+0x64] ;  /* 0x0000640412157981 */ /* 0x000f22000c1e1900 */
[----:B------:R-:W-:-:S03]  /*0b30*/  FADD R28, R26, R7 ;  /* 0x000000071a1c7221 */ /* 0x000fc60000000000 */
[----:B------:R-:W4:Y:S04]  /*0b40*/  LDG.E R0, desc[UR4][R18.64+0x68] ;  /* 0x0000680412007981 */ /* 0x000f28000c1e1900 */
[----:B------:R-:W4:Y:S04]  /*0b50*/  LDG.E R26, desc[UR4][R18.64+0x70] ;  /* 0x00007004121a7981 */ /* 0x000f28000c1e1900 */
[----:B------:R-:W4:Y:S04]  /*0b60*/  LDG.E R7, desc[UR4][R18.64+0x74] ;  /* 0x0000740412077981 */ /* 0x000f28000c1e1900 */
[----:B------:R-:W4:Y:S01]  /*0b70*/  LDG.E R25, desc[UR4][R18.64+0x78] ;  /* 0x0000780412197981 */ /* 0x000f22000c1e1900 */
[----:B------:R-:W-:Y:S01]  /*0b80*/  IADD3 R6, PT, PT, R6, 0x8, RZ ;  /* 0x0000000806067810 */ /* 0x000fe20007ffe0ff */
[----:B--2---:R-:W-:Y:S01]  /*0b90*/  FADD R9, R8, R9 ;  /* 0x0000000908097221 */ /* 0x004fe20000000000 */
[----:B-----5:R-:W-:Y:S01]  /*0ba0*/  FADD R11, R28, R11 ;  /* 0x0000000b1c0b7221 */ /* 0x020fe20000000000 */
[----:B---3--:R-:W-:-:S02]  /*0bb0*/  FADD R10, R23, R10 ;  /* 0x0000000a170a7221 */ /* 0x008fc40000000000 */
[----:B----4-:R-:W-:Y:S02]  /*0bc0*/  FADD R9, R9, R12 ;  /* 0x0000000c09097221 */ /* 0x010fe40000000000 */
[----:B------:R-:W-:Y:S01]  /*0bd0*/  FADD R10, R10, R13 ;  /* 0x0000000d0a0a7221 */ /* 0x000fe20000000000 */
[----:B------:R-:W-:Y:S01]  /*0be0*/  FADD R11, R11, R20 ;  /* 0x000000140b0b7221 */ /* 0x000fe20000000000 */
[----:B------:R-:W-:Y:S02]  /*0bf0*/  FADD R9, R9, R22 ;  /* 0x0000001609097221 */ /* 0x000fe40000000000 */
[----:B------:R-:W-:Y:S01]  /*0c00*/  FADD R10, R10, R21 ;  /* 0x000000150a0a7221 */ /* 0x000fe20000000000 */
[----:B------:R-:W-:Y:S01]  /*0c10*/  FADD R0, R11, R0 ;  /* 0x000000000b007221 */ /* 0x000fe20000000000 */
[----:B------:R-:W-:Y:S02]  /*0c20*/  FADD R13, R9, R26 ;  /* 0x0000001a090d7221 */ /* 0x000fe40000000000 */
[----:B------:R-:W-:Y:S01]  /*0c30*/  FADD R11, R10, R7 ;  /* 0x000000070a0b7221 */ /* 0x000fe20000000000 */
[----:B------:R-:W-:-:S07]  /*0c40*/  FADD R9, R0, R25 ;  /* 0x0000001900097221 */ /* 0x000fce0000000000 */
.L_x_63:
[----:B------:R-:W-:Y:S05]  /*0c50*/  BSYNC.RECONVERGENT B1 ;  /* 0x0000000000017941 */ /* 0x000fea0003800200 */
.L_x_62:
[----:B------:R-:W-:Y:S05]  /*0c60*/  @!P1 BRA `(.L_x_58) ;  /* 0x0000000000cc9947 */ /* 0x000fea0003800000 */
[----:B------:R-:W-:Y:S01]  /*0c70*/  ISETP.GE.U32.AND P0, PT, R24, 0x4, PT ;  /* 0x000000041800780c */ /* 0x000fe20003f06070 */
[----:B------:R-:W-:Y:S01]  /*0c80*/  BSSY.RECONVERGENT B1, `(.L_x_64) ;  /* 0x000001e000017945 */ /* 0x000fe20003800200 */
[----:B------:R-:W-:-:S04]  /*0c90*/  LOP3.LUT R0, R5, 0x3, RZ, 0xc0, !PT ;  /* 0x0000000305007812 */ /* 0x000fc800078ec0ff */
[----:B------:R-:W-:-:S07]  /*0ca0*/  ISETP.NE.AND P1, PT, R0, RZ, PT ;  /* 0x000000ff0000720c */ /* 0x000fce0003f25270 */
[----:B------:R-:W-:Y:S06]  /*0cb0*/  @!P0 BRA `(.L_x_65) ;  /* 0x0000000000688947 */ /* 0x000fec0003800000 */
        /* <DEDUP_REMOVED lines=13> */
[----:B------:R-:W-:Y:S01]  /*0d90*/  IADD3 R6, PT, PT, R6, 0x4, RZ ;  /* 0x0000000406067810 */ /* 0x000fe20007ffe0ff */
[----:B--2---:R-:W-:Y:S01]  /*0da0*/  FADD R22, R13, R22 ;  /* 0x000000160d167221 */ /* 0x004fe20000000000 */
[----:B---3--:R-:W-:Y:S01]  /*0db0*/  FADD R24, R11, R24 ;  /* 0x000000180b187221 */ /* 0x008fe20000000000 */
[----:B----4-:R-:W-:-:S02]  /*0dc0*/  FADD R26, R9, R26 ;  /* 0x0000001a091a7221 */ /* 0x010fc40000000000 */
[----:B-----5:R-:W-:Y:S01]  /*0dd0*/  FADD R21, R22, R21 ;  /* 0x0000001516157221 */ /* 0x020fe20000000000 */
[----:B------:R-:W-:Y:S01]  /*0de0*/  FADD R23, R24, R23 ;  /* 0x0000001718177221 */ /* 0x000fe20000000000 */
[----:B------:R-:W-:Y:S02]  /*0df0*/  FADD R19, R26, R19 ;  /* 0x000000131a137221 */ /* 0x000fe40000000000 */
[----:B------:R-:W-:Y:S01]  /*0e00*/  FADD R21, R21, R18 ;  /* 0x0000001215157221 */ /* 0x000fe20000000000 */
[----:B------:R-:W-:Y:S01]  /*0e10*/  FADD R12, R23, R12 ;  /* 0x0000000c170c7221 */ /* 0x000fe20000000000 */
[----:B------:R-:W-:Y:S02]  /*0e20*/  FADD R19, R19, R10 ;  /* 0x0000000a13137221 */ /* 0x000fe40000000000 */
[----:B------:R-:W-:Y:S01]  /*0e30*/  FADD R13, R21, R8 ;  /* 0x00000008150d7221 */ /* 0x000fe20000000000 */
[----:B------:R-:W-:Y:S01]  /*0e40*/  FADD R11, R12, R7 ;  /* 0x000000070c0b7221 */ /* 0x000fe20000000000 */
[----:B------:R-:W-:-:S07]  /*0e50*/  FADD R9, R19, R20 ;  /* 0x0000001413097221 */ /* 0x000fce0000000000 */
.L_x_65:
[----:B------:R-:W-:Y:S05]  /*0e60*/  BSYNC.RECONVERGENT B1 ;  /* 0x0000000000017941 */ /* 0x000fea0003800200 */
.L_x_64:
[----:B------:R-:W-:Y:S05]  /*0e70*/  @!P1 BRA `(.L_x_58) ;  /* 0x0000000000489947 */ /* 0x000fea0003800000 */
[----:B------:R-:W-:Y:S01]  /*0e80*/  IMAD.WIDE.U32 R6, R6, 0x10, R14 ;  /* 0x0000001006067825 */ /* 0x000fe200078e000e */
[----:B------:R-:W-:Y:S02]  /*0e90*/  IADD3 R0, PT, PT, -R0, RZ, RZ ;  /* 0x000000ff00007210 */ /* 0x000fe40007ffe1ff */
[----:B------:R-:W-:-:S04]  /*0ea0*/  IADD3 R2, P0, PT, R6, R2, RZ ;  /* 0x0000000206027210 */ /* 0x000fc80007f1e0ff */
[----:B------:R-:W-:-:S04]  /*0eb0*/  IADD3 R12, P1, PT, R2, 0x4, RZ ;  /* 0x00000004020c7810 */ /* 0x000fc80007f3e0ff */
[----:B------:R-:W-:-:S09]  /*0ec0*/  IADD3.X R7, PT, PT, RZ, R7, R3, P1, P0 ;  /* 0x00000007ff077210 */ /* 0x000fd20000fe0403 */
.L_x_66:
[----:B------:R-:W-:Y:S02]  /*0ed0*/  MOV R2, R12 ;  /* 0x0000000c00027202 */ /* 0x000fe40000000f00 */
[----:B------:R-:W-:-:S05]  /*0ee0*/  MOV R3, R7 ;  /* 0x0000000700037202 */ /* 0x000fca0000000f00 */
[----:B------:R-:W2:Y:S04]  /*0ef0*/  LDG.E R6, desc[UR4][R2.64+-0x4] ;  /* 0xfffffc0402067981 */ /* 0x000ea8000c1e1900 */
[----:B------:R-:W3:Y:S04]  /*0f00*/  LDG.E R8, desc[UR4][R2.64] ;  /* 0x0000000402087981 */ /* 0x000ee8000c1e1900 */
[----:B------:R-:W4:Y:S01]  /*0f10*/  LDG.E R10, desc[UR4][R2.64+0x4] ;  /* 0x00000404020a7981 */ /* 0x000f22000c1e1900 */
[----:B------:R-:W-:Y:S02]  /*0f20*/  IADD3 R0, PT, PT, R0, 0x1, RZ ;  /* 0x0000000100007810 */ /* 0x000fe40007ffe0ff */
[----:B------:R-:W-:-:S02]  /*0f30*/  IADD3 R12, P1, PT, R2, 0x10, RZ ;  /* 0x00000010020c7810 */ /* 0x000fc40007f3e0ff */
[----:B------:R-:W-:Y:S02]  /*0f40*/  ISETP.NE.AND P0, PT, R0, RZ, PT ;  /* 0x000000ff0000720c */ /* 0x000fe40003f05270 */
[----:B------:R-:W-:Y:S01]  /*0f50*/  IADD3.X R7, PT, PT, RZ, R3, RZ, P1, !PT ;  /* 0x00000003ff077210 */ /* 0x000fe20000ffe4ff */
[----:B--2---:R-:W-:Y:S01]  /*0f60*/  FADD R13, R6, R13 ;  /* 0x0000000d060d7221 */ /* 0x004fe20000000000 */
[----:B---3--:R-:W-:Y:S01]  /*0f70*/  FADD R11, R8, R11 ;  /* 0x0000000b080b7221 */ /* 0x008fe20000000000 */
[----:B----4-:R-:W-:-:S08]  /*0f80*/  FADD R9, R10, R9 ;  /* 0x000000090a097221 */ /* 0x010fd00000000000 */
[----:B------:R-:W-:Y:S05]  /*0f90*/  @P0 BRA `(.L_x_66) ;  /* 0xfffffffc00cc0947 */ /* 0x000fea000383ffff */
.L_x_58:
[----:B------:R-:W-:Y:S05]  /*0fa0*/  BSYNC.RECONVERGENT B0 ;  /* 0x0000000000007941 */ /* 0x000fea0003800200 */
.L_x_57:
[----:B------:R-:W-:Y:S01]  /*0fb0*/  I2FP.F32.S32 R3, R5 ;  /* 0x0000000500037245 */ /* 0x000fe20000201400 */
[----:B------:R-:W-:Y:S03]  /*0fc0*/  BSSY.RECONVERGENT B0, `(.L_x_67) ;  /* 0x000000d000007945 */ /* 0x000fe60003800200 */
        /* <DEDUP_REMOVED lines=8> */
[----:B------:R-:W-:Y:S02]  /*1050*/  MOV R0, R13 ;  /* 0x0000000d00007202 */ /* 0x000fe40000000f00 */
[----:B------:R-:W-:-:S07]  /*1060*/  MOV R6, 0x1080 ;  /* 0x0000108000067802 */ /* 0x000fce0000000f00 */
[----:B------:R-:W-:Y:S05]  /*1070*/  CALL.REL.NOINC `($__internal_2_$__cuda_sm3x_div_rn_noftz_f32_slowpath) ;  /* 0x0000000000947944 */ /* 0x000fea0003c00000 */
[----:B------:R-:W-:-:S07]  /*1080*/  MOV R2, R0 ;  /* 0x0000000000027202 */ /* 0x000fce0000000f00 */
.L_x_68:
[----:B------:R-:W-:Y:S05]  /*1090*/  BSYNC.RECONVERGENT B0 ;  /* 0x0000000000007941 */ /* 0x000fea0003800200 */
.L_x_67:
[----:B------:R-:W0:Y:S01]  /*10a0*/  MUFU.RCP R0, R3 ;  /* 0x0000000300007308 */ /* 0x000e220000001000 */
[----:B------:R-:W-:Y:S07]  /*10b0*/  BSSY.RECONVERGENT B0, `(.L_x_69) ;  /* 0x000000c000007945 */ /* 0x000fee0003800200 */
        /* <DEDUP_REMOVED lines=11> */
.L_x_70:
[----:B------:R-:W-:Y:S05]  /*1170*/  BSYNC.RECONVERGENT B0 ;  /* 0x0000000000007941 */ /* 0x000fea0003800200 */
.L_x_69:
        /* <DEDUP_REMOVED lines=13> */
.L_x_72:
[----:B------:R-:W-:Y:S05]  /*1250*/  BSYNC.RECONVERGENT B0 ;  /* 0x0000000000007941 */ /* 0x000fea0003800200 */
.L_x_71:
[----:B------:R-:W0:Y:S02]  /*1260*/  LDC.64 R6, c[0x0][0x388] ;  /* 0x0000e200ff067b82 */ /* 0x000e240000000a00 */
[----:B0-----:R-:W-:-:S05]  /*1270*/  IMAD.WIDE R6, R4, 0x10, R6 ;  /* 0x0000001004067825 */ /* 0x001fca00078e0206 */
[----:B------:R-:W-:Y:S04]  /*1280*/  STG.E desc[UR4][R6.64], R2 ;  /* 0x0000000206007986 */ /* 0x000fe8000c101904 */
[----:B------:R-:W-:Y:S04]  /*1290*/  STG.E desc[UR4][R6.64+0x4], R5 ;  /* 0x0000040506007986 */ /* 0x000fe8000c101904 */
[----:B------:R-:W-:Y:S04]  /*12a0*/  STG.E desc[UR4][R6.64+0x8], R11 ;  /* 0x0000080b06007986 */ /* 0x000fe8000c101904 */
[----:B------:R-:W-:Y:S01]  /*12b0*/  STG.E desc[UR4][R6.64+0xc], RZ ;  /* 0x00000cff06007986 */ /* 0x000fe2000c101904 */
[----:B------:R-:W-:Y:S05]  /*12c0*/  EXIT ;  /* 0x000000000000794d */ /* 0x000fea0003800000 */
        .weak           $__internal_2_$__cuda_sm3x_div_rn_noftz_f32_slowpath
        .type           $__internal_2_$__cuda_sm3x_div_rn_noftz_f32_slowpath,@function
        .size           $__internal_2_$__cuda_sm3x_div_rn_noftz_f32_slowpath,(.L_x_87 - $__internal_2_$__cuda_sm3x_div_rn_noftz_f32_slowpath)
$__internal_2_$__cuda_sm3x_div_rn_noftz_f32_slowpath:
[----:B------:R-:W-:Y:S01]  /*12d0*/  SHF.R.U32.HI R8, RZ, 0x17, R3 ;  /* 0x00000017ff087819 */ /* 0x000fe20000011603 */
[----:B------:R-:W-:Y:S01]  /*12e0*/  BSSY.RECONVERGENT B1, `(.L_x_73) ;  /* 0x0000063000017945 */ /* 0x000fe20003800200 */
[----:B------:R-:W-:Y:S02]  /*12f0*/  SHF.R.U32.HI R7, RZ, 0x17, R0 ;  /* 0x00000017ff077819 */ /* 0x000fe40000011600 */
[----:B------:R-:W-:Y:S02]  /*1300*/  LOP3.LUT R8, R8, 0xff, RZ, 0xc0, !PT ;  /* 0x000000ff08087812 */ /* 0x000fe400078ec0ff */
[----:B------:R-:W-:Y:S02]  /*1310*/  LOP3.LUT R14, R7, 0xff, RZ, 0xc0, !PT ;  /* 0x000000ff070e7812 */ /* 0x000fe400078ec0ff */
[----:B------:R-:W-:Y:S02]  /*1320*/  IADD3 R12, PT, PT, R8, -0x1, RZ ;  /* 0xffffffff080c7810 */ /* 0x000fe40007ffe0ff */
[----:B------:R-:W-:-:S02]  /*1330*/  IADD3 R10, PT, PT, R14, -0x1, RZ ;  /* 0xffffffff0e0a7810 */ /* 0x000fc40007ffe0ff */
[----:B------:R-:W-:Y:S02]  /*1340*/  ISETP.GT.U32.AND P0, PT, R12, 0xfd, PT ;  /* 0x000000fd0c00780c */ /* 0x000fe40003f04070 */
[----:B------:R-:W-:Y:S02]  /*1350*/  MOV R13, R3 ;  /* 0x00000003000d7202 */ /* 0x000fe40000000f00 */
        /* <DEDUP_REMOVED lines=26> */
.L_x_74:
[----:B------:R-:W-:Y:S01]  /*1500*/  LEA R10, R8, 0xc0800000, 0x17 ;  /* 0xc0800000080a7811 */ /* 0x000fe200078eb8ff */
[----:B------:R-:W-:Y:S03]  /*1510*/  BSSY.RECONVERGENT B2, `(.L_x_79) ;  /* 0x0000036000027945 */ /* 0x000fe60003800200 */
[----:B------:R-:W-:Y:S02]  /*1520*/  IADD3 R10, PT, PT, -R10, R13, RZ ;  /* 0x0000000d0a0a7210 */ /* 0x000fe40007ffe1ff */
[----:B------:R-:W-:Y:S02]  /*1530*/  IADD3 R13, PT, PT, R14, -0x7f, RZ ;  /* 0xffffff810e0d7810 */ /* 0x000fe40007ffe0ff */
[----:B------:R0:W1:Y:S01]  /*1540*/  MUFU.RCP R12, R10 ;  /* 0x0000000a000c7308 */ /* 0x0000620000001000 */
[----:B------:R-:W-:Y:S02]  /*1550*/  FADD.FTZ R15, -R10, -RZ ;  /* 0x800000ff0a0f7221 */ /* 0x000fe40000010100 */
[C---:B------:R-:W-:Y:S01]  /*1560*/  IMAD R0, R13.reuse, -0x800000, R0 ;  /* 0xff8000000d007824 */ /* 0x040fe200078e0200 */
[----:B0-----:R-:W-:-:S04]  /*1570*/  IADD3 R10, PT, PT, R13, 0x7f, -R8 ;  /* 0x0000007f0d0a7810 */ /* 0x001fc80007ffe808 */
[----:B------:R-:W-:Y:S01]  /*1580*/  IADD3 R7, PT, PT, R10, R7, RZ ;  /* 0x000000070a077210 */ /* 0x000fe20007ffe0ff */
[----:B-1----:R-:W-:-:S04]  /*1590*/  FFMA R17, R12, R15, 1 ;  /* 0x3f8000000c117423 */ /* 0x002fc8000000000f */
[----:B------:R-:W-:-:S04]  /*15a0*/  FFMA R19, R12, R17, R12 ;  /* 0x000000110c137223 */ /* 0x000fc8000000000c */
[----:B------:R-:W-:-:S04]  /*15b0*/  FFMA R12, R0, R19, RZ ;  /* 0x00000013000c7223 */ /* 0x000fc800000000ff */
[----:B------:R-:W-:-:S04]  /*15c0*/  FFMA R17, R15, R12, R0 ;  /* 0x0000000c0f117223 */ /* 0x000fc80000000000 */
[----:B------:R-:W-:-:S04]  /*15d0*/  FFMA R12, R19, R17, R12 ;  /* 0x00000011130c7223 */ /* 0x000fc8000000000c */
[----:B------:R-:W-:-:S04]  /*15e0*/  FFMA R15, R15, R12, R0 ;  /* 0x0000000c0f0f7223 */ /* 0x000fc80000000000 */
        /* <DEDUP_REMOVED lines=15> */
[C---:B------:R-:W-:Y:S01]  /*16e0*/  IADD3 R13, PT, PT, R14.reuse, 0x20, RZ ;  /* 0x000000200e0d7810 */ /* 0x040fe20007ffe0ff */
[-CC-:B------:R-:W-:Y:S01]  /*16f0*/  FFMA.RM R8, R19, R15.reuse, R12.reuse ;  /* 0x0000000f13087223 */ /* 0x180fe2000000400c */
[C---:B------:R-:W-:Y:S02]  /*1700*/  ISETP.NE.AND P2, PT, R14.reuse, RZ, PT ;  /* 0x000000ff0e00720c */ /* 0x040fe40003f45270 */
[----:B------:R-:W-:Y:S01]  /*1710*/  LOP3.LUT R10, R7, 0x7fffff, RZ, 0xc0, !PT ;  /* 0x007fffff070a7812 */ /* 0x000fe200078ec0ff */
[----:B------:R-:W-:Y:S01]  /*1720*/  FFMA.RP R7, R19, R15, R12 ;  /* 0x0000000f13077223 */ /* 0x000fe2000000800c */
[----:B------:R-:W-:Y:S02]  /*1730*/  ISETP.NE.AND P1, PT, R14, RZ, PT ;  /* 0x000000ff0e00720c */ /* 0x000fe40003f25270 */
[----:B------:R-:W-:Y:S02]  /*1740*/  LOP3.LUT R10, R10, 0x800000, RZ, 0xfc, !PT ;  /* 0x008000000a0a7812 */ /* 0x000fe400078efcff */
[----:B------:R-:W-:-:S02]  /*1750*/  IADD3 R12, PT, PT, -R14, RZ, RZ ;  /* 0x000000ff0e0c7210 */ /* 0x000fc40007ffe1ff */
[----:B------:R-:W-:Y:S02]  /*1760*/  SHF.L.U32 R13, R10, R13, RZ ;  /* 0x0000000d0a0d7219 */ /* 0x000fe400000006ff */
[----:B------:R-:W-:Y:S02]  /*1770*/  FSETP.NEU.FTZ.AND P0, PT, R7, R8, PT ;  /* 0x000000080700720b */ /* 0x000fe40003f1d000 */
[----:B------:R-:W-:Y:S02]  /*1780*/  SEL R7, R12, RZ, P2 ;  /* 0x000000ff0c077207 */ /* 0x000fe40001000000 */
[----:B------:R-:W-:Y:S02]  /*1790*/  ISETP.NE.AND P1, PT, R13, RZ, P1 ;  /* 0x000000ff0d00720c */ /* 0x000fe40000f25270 */
[----:B------:R-:W-:Y:S02]  /*17a0*/  SHF.R.U32.HI R7, RZ, R7, R10 ;  /* 0x00000007ff077219 */ /* 0x000fe4000001160a */
[----:B------:R-:W-:-:S02]  /*17b0*/  PLOP3.LUT P0, PT, P0, P1, PT, 0xf8, 0x8f ;  /* 0x00000000008f781c */ /* 0x000fc40000703f70 */
[----:B------:R-:W-:Y:S02]  /*17c0*/  SHF.R.U32.HI R13, RZ, 0x1, R7 ;  /* 0x00000001ff0d7819 */ /* 0x000fe40000011607 */
[----:B------:R-:W-:-:S04]  /*17d0*/  SEL R8, RZ, 0x1, !P0 ;  /* 0x00000001ff087807 */ /* 0x000fc80004000000 */
[----:B------:R-:W-:-:S04]  /*17e0*/  LOP3.LUT R8, R8, 0x1, R13, 0xf8, !PT ;  /* 0x0000000108087812 */ /* 0x000fc800078ef80d */
[----:B------:R-:W-:-:S04]  /*17f0*/  LOP3.LUT R8, R8, R7, RZ, 0xc0, !PT ;  /* 0x0000000708087212 */ /* 0x000fc800078ec0ff */
[----:B------:R-:W-:-:S04]  /*1800*/  IADD3 R13, PT, PT, R13, R8, RZ ;  /* 0x000000080d0d7210 */ /* 0x000fc80007ffe0ff */
[----:B------:R-:W-:Y:S01]  /*1810*/  LOP3.LUT R0, R13, R0, RZ, 0xfc, !PT ;  /* 0x000000000d007212 */ /* 0x000fe200078efcff */
[----:B------:R-:W-:Y:S06]  /*1820*/  BRA `(.L_x_82) ;  /* 0x0000000000107947 */ /* 0x000fec0003800000 */
.L_x_81:
[----:B------:R-:W-:-:S04]  /*1830*/  LOP3.LUT R0, R0, 0x80000000, RZ, 0xc0, !PT ;  /* 0x8000000000007812 */ /* 0x000fc800078ec0ff */
[----:B------:R-:W-:Y:S01]  /*1840*/  LOP3.LUT R0, R0, 0x7f800000, RZ, 0xfc, !PT ;  /* 0x7f80000000007812 */ /* 0x000fe200078efcff */
[----:B------:R-:W-:Y:S06]  /*1850*/  BRA `(.L_x_82) ;  /* 0x0000000000047947 */ /* 0x000fec0003800000 */
.L_x_80:
[----:B------:R-:W-:-:S07]  /*1860*/  LEA R0, R7, R0, 0x17 ;  /* 0x0000000007007211 */ /* 0x000fce00078eb8ff */
.L_x_82:
[----:B------:R-:W-:Y:S05]  /*1870*/  BSYNC.RECONVERGENT B2 ;  /* 0x0000000000027941 */ /* 0x000fea0003800200 */
.L_x_79:
[----:B------:R-:W-:Y:S05]  /*1880*/  BRA `(.L_x_83) ;  /* 0x0000000000207947 */ /* 0x000fea0003800000 */
.L_x_78:
[----:B------:R-:W-:-:S04]  /*1890*/  LOP3.LUT R0, R13, 0x80000000, R0, 0x48, !PT ;  /* 0x800000000d007812 */ /* 0x000fc800078e4800 */
[----:B------:R-:W-:Y:S01]  /*18a0*/  LOP3.LUT R0, R0, 0x7f800000, RZ, 0xfc, !PT ;  /* 0x7f80000000007812 */ /* 0x000fe200078efcff */
[----:B------:R-:W-:Y:S06]  /*18b0*/  BRA `(.L_x_83) ;  /* 0x0000000000147947 */ /* 0x000fec0003800000 */
.L_x_77:
[----:B------:R-:W-:Y:S01]  /*18c0*/  LOP3.LUT R0, R13, 0x80000000, R0, 0x48, !PT ;  /* 0x800000000d007812 */ /* 0x000fe200078e4800 */
[----:B------:R-:W-:Y:S06]  /*18d0*/  BRA `(.L_x_83) ;  /* 0x00000000000c7947 */ /* 0x000fec0003800000 */
.L_x_76:
[----:B------:R-:W0:Y:S01]  /*18e0*/  MUFU.RSQ R0, -QNAN ;  /* 0xffc0000000007908 */ /* 0x000e220000001400 */
[----:B------:R-:W-:Y:S05]  /*18f0*/  BRA `(.L_x_83) ;  /* 0x0000000000047947 */ /* 0x000fea0003800000 */
.L_x_75:
[----:B------:R-:W-:-:S07]  /*1900*/  FADD.FTZ R0, R0, R3 ;  /* 0x0000000300007221 */ /* 0x000fce0000010000 */
.L_x_83:
[----:B------:R-:W-:Y:S05]  /*1910*/  BSYNC.RECONVERGENT B1 ;  /* 0x0000000000017941 */ /* 0x000fea0003800200 */
.L_x_73:
[----:B------:R-:W-:-:S04]  /*1920*/  HFMA2 R7, -RZ, RZ, 0, 0 ;  /* 0x00000000ff077431 */ /* 0x000fc800000001ff */
[----:B0-----:R-:W-:Y:S05]  /*1930*/  RET.REL.NODEC R6 `(_Z20computeMidlinePointsPK5PointPS_PKii) ;  /* 0xffffffe406b07950 */ /* 0x001fea0003c3ffff */
.L_x_84:
        /* <DEDUP_REMOVED lines=12> */
.L_x_87:


//--------------------- .nv.shared.reserved.0     --------------------------
	.section	.nv.shared.reserved.0,"aw",@nobits
	.weak		__nv_reservedSMEM_offset_0_alias
	.size		__nv_reservedSMEM_offset_0_alias, 0, 64
	.other		__nv_reservedSMEM_offset_0_alias,@"STO_CUDA_RESERVED_SHARED STV_DEFAULT"
__nv_reservedSMEM_offset_0_alias:
	.zero		0
	.zero		64


//--------------------- .nv.global                --------------------------
	.section	.nv.global,"aw",@nobits
.nv.global:
	.type		_ZN34_INTERNAL_b8a6e24b_4_k_cu_a59d6b546thrust24THRUST_300001_SM_1000_NS3seqE,@object
	.size		_ZN34_INTERNAL_b8a6e24b_4_k_cu_a59d6b546thrust24THRUST_300001_SM_1000_NS3seqE,(_ZN34_INTERNAL_b8a6e24b_4_k_cu_a59d6b544cuda3std3__48in_placeE - _ZN34_INTERNAL_b8a6e24b_4_k_cu_a59d6b546thrust24THRUST_300001_SM_1000_NS3seqE)
_ZN34_INTERNAL_b8a6e24b_4_k_cu_a59d6b546thrust24THRUST_300001_SM_1000_NS3seqE:
	.zero		1
	.type		_ZN34_INTERNAL_b8a6e24b_4_k_cu_a59d6b544cuda3std3__48in_placeE,@object
	.size		_ZN34_INTERNAL_b8a6e24b_4_k_cu_a59d6b544cuda3std3__48in_placeE,(_ZN34_INTERNAL_b8a6e24b_4_k_cu_a59d6b544cuda3std6ranges3__45__cpo4sizeE - _ZN34_INTERNAL_b8a6e24b_4_k_cu_a59d6b544cuda3std3__48in_placeE)
_ZN34_INTERNAL_b8a6e24b_4_k_cu_a59d6b544cuda3std3__48in_placeE:
	.zero		1
	.type		_ZN34_INTERNAL_b8a6e24b_4_k_cu_a59d6b544cuda3std6ranges3__45__cpo4sizeE,@object
	.size		_ZN34_INTERNAL_b8a6e24b_4_k_cu_a59d6b544cuda3std6ranges3__45__cpo4sizeE,(_ZN34_INTERNAL_b8a6e24b_4_k_cu_a59d6b546thrust24THRUST_300001_SM_1000_NS12placeholders2_3E - _ZN34_INTERNAL_b8a6e24b_4_k_cu_a59d6b544cuda3std6ranges3__45__cpo4sizeE)
_ZN34_INTERNAL_b8a6e24b_4_k_cu_a59d6b544cuda3std6ranges3__45__cpo4sizeE:
	.zero		1
	.type		_ZN34_INTERNAL_b8a6e24b_4_k_cu_a59d6b546thrust24THRUST_300001_SM_1000_NS12placeholders2_3E,@object
	.size		_ZN34_INTERNAL_b8a6e24b_4_k_cu_a59d6b546thrust24THRUST_300001_SM_1000_NS12placeholders2_3E,(_ZN34_INTERNAL_b8a6e24b_4_k_cu_a59d6b544cuda3std3__45__cpo6cbeginE - _ZN34_INTERNAL_b8a6e24b_4_k_cu_a59d6b546thrust24THRUST_300001_SM_1000_NS12placeholders2_3E)
_ZN34_INTERNAL_b8a6e24b_4_k_cu_a59d6b546thrust24THRUST_300001_SM_1000_NS12placeholders2_3E:
	.zero		1
	.type		_ZN34_INTERNAL_b8a6e24b_4_k_cu_a59d6b544cuda3std3__45__cpo6cbeginE,@object
	.size		_ZN34_INTERNAL_b8a6e24b_4_k_cu_a59d6b544cuda3std3__45__cpo6cbeginE,(_ZN34_INTERNAL_b8a6e24b_4_k_cu_a59d6b544cuda3std6ranges3__45__cpo6cbeginE - _ZN34_INTERNAL_b8a6e24b_4_k_cu_a59d6b544cuda3std3__45__cpo6cbeginE)
_ZN34_INTERNAL_b8a6e24b_4_k_cu_a59d6b544cuda3std3__45__cpo6cbeginE:
	.zero		1
	.type		_ZN34_INTERNAL_b8a6e24b_4_k_cu_a59d6b544cuda3std6ranges3__45__cpo6cbeginE,@object
	.size		_ZN34_INTERNAL_b8a6e24b_4_k_cu_a59d6b544cuda3std6ranges3__45__cpo6cbeginE,(_ZN34_INTERNAL_b8a6e24b_4_k_cu_a59d6b546thrust24THRUST_300001_SM_1000_NS12placeholders2_7E - _ZN34_INTERNAL_b8a6e24b_4_k_cu_a59d6b544cuda3std6ranges3__45__cpo6cbeginE)
_ZN34_INTERNAL_b8a6e24b_4_k_cu_a59d6b544cuda3std6ranges3__45__cpo6cbeginE:
	.zero		1
	.type		_ZN34_INTERNAL_b8a6e24b_4_k_cu_a59d6b546thrust24THRUST_300001_SM_1000_NS12placeholders2_7E,@object
	.size		_ZN34_INTERNAL_b8a6e24b_4_k_cu_a59d6b546thrust24THRUST_300001_SM_1000_NS12placeholders2_7E,(_ZN34_INTERNAL_b8a6e24b_4_k_cu_a59d6b544cuda3std3__45__cpo7crbeginE - _ZN34_INTERNAL_b8a6e24b_4_k_cu_a59d6b546thrust24THRUST_300001_SM_1000_NS12placeholders2_7E)
_ZN34_INTERNAL_b8a6e24b_4_k_cu_a59d6b546thrust24THRUST_300001_SM_1000_NS12placeholders2_7E:
	.zero		1
	.type		_ZN34_INTERNAL_b8a6e24b_4_k_cu_a59d6b544cuda3std3__45__cpo7crbeginE,@object
	.size		_ZN34_INTERNAL_b8a6e24b_4_k_cu_a59d6b544cuda3std3__45__cpo7crbeginE,(_ZN34_INTERNAL_b8a6e24b_4_k_cu_a59d6b544cuda3std6ranges3__45__cpo4nextE - _ZN34_INTERNAL_b8a6e24b_4_k_cu_a59d6b544cuda3std3__45__cpo7crbeginE)
_ZN34_INTERNAL_b8a6e24b_4_k_cu_a59d6b544cuda3std3__45__cpo7crbeginE:
	.zero		1
	.type		_ZN34_INTERNAL_b8a6e24b_4_k_cu_a59d6b544cuda3std6ranges3__45__cpo4nextE,@object
	.size		_ZN34_INTERNAL_b8a6e24b_4_k_cu_a59d6b544cuda3std6ranges3__45__cpo4nextE,(_ZN34_INTERNAL_b8a6e24b_4_k_cu_a59d6b544cuda3std6ranges3__45__cpo4swapE - _ZN34_INTERNAL_b8a6e24b_4_k_cu_a59d6b544cuda3std6ranges3__45__cpo4nextE)
_ZN34_INTERNAL_b8a6e24b_4_k_cu_a59d6b544cuda3std6ranges3__45__cpo4nextE:
	.zero		1
	.type		_ZN34_INTERNAL_b8a6e24b_4_k_cu_a59d6b544cuda3std6ranges3__45__cpo4swapE,@object
	.size		_ZN34_INTERNAL_b8a6e24b_4_k_cu_a59d6b544cuda3std6ranges3__45__cpo4swapE,(_ZN34_INTERNAL_b8a6e24b_4_k_cu_a59d6b546thrust24THRUST_300001_SM_1000_NS8cuda_cub10par_nosyncE - _ZN34_INTERNAL_b8a6e24b_4_k_cu_a59d6b544cuda3std6ranges3__45__cpo4swapE)
_ZN34_INTERNAL_b8a6e24b_4_k_cu_a59d6b544cuda3std6ranges3__45__cpo4swapE:
	.zero		1
	.type		_ZN34_INTERNAL_b8a6e24b_4_k_cu_a59d6b546thrust24THRUST_300001_SM_1000_NS8cuda_cub10par_nosyncE,@object
	.size		_ZN34_INTERNAL_b8a6e24b_4_k_cu_a59d6b546thrust24THRUST_300001_SM_1000_NS8cuda_cub10par_nosyncE,(_ZN34_INTERNAL_b8a6e24b_4_k_cu_a59d6b546thrust24THRUST_300001_SM_1000_NS12placeholders2_9E - _ZN34_INTERNAL_b8a6e24b_4_k_cu_a59d6b546thrust24THRUST_300001_SM_1000_NS8cuda_cub10par_nosyncE)
_ZN34_INTERNAL_b8a6e24b_4_k_cu_a59d6b546thrust24THRUST_300001_SM_1000_NS8cuda_cub10par_nosyncE:
	.zero		1
	.type		_ZN34_INTERNAL_b8a6e24b_4_k_cu_a59d6b546thrust24THRUST_300001_SM_1000_NS12placeholders2_9E,@object
	.size		_ZN34_INTERNAL_b8a6e24b_4_k_cu_a59d6b546thrust24THRUST_300001_SM_1000_NS12placeholders2_9E,(_ZN34_INTERNAL_b8a6e24b_4_k_cu_a59d6b544cuda3std3__436_GLOBAL__N__b8a6e24b_4_k_cu_a59d6b546ignoreE - _ZN34_INTERNAL_b8a6e24b_4_k_cu_a59d6b546thrust24THRUST_300001_SM_1000_NS12placeholders2_9E)
_ZN34_INTERNAL_b8a6e24b_4_k_cu_a59d6b546thrust24THRUST_300001_SM_1000_NS12placeholders2_9E:
	.zero		1
	.type		_ZN34_INTERNAL_b8a6e24b_4_k_cu_a59d6b544cuda3std3__436_GLOBAL__N__b8a6e24b_4_k_cu_a59d6b546ignoreE,@object
	.size		_ZN34_INTERNAL_b8a6e24b_4_k_cu_a59d6b544cuda3std3__436_GLOBAL__N__b8a6e24b_4_k_cu_a59d6b546ignoreE,(_ZN34_INTERNAL_b8a6e24b_4_k_cu_a59d6b544cuda3std6ranges3__45__cpo4dataE - _ZN34_INTERNAL_b8a6e24b_4_k_cu_a59d6b544cuda3std3__436_GLOBAL__N__b8a6e24b_4_k_cu_a59d6b546ignoreE)
_ZN34_INTERNAL_b8a6e24b_4_k_cu_a59d6b544cuda3std3__436_GLOBAL__N__b8a6e24b_4_k_cu_a59d6b546ignoreE:
	.zero		1
	.type		_ZN34_INTERNAL_b8a6e24b_4_k_cu_a59d6b544cuda3std6ranges3__45__cpo4dataE,@object
	.size		_ZN34_INTERNAL_b8a6e24b_4_k_cu_a59d6b544cuda3std6ranges3__45__cpo4dataE,(_ZN34_INTERNAL_b8a6e24b_4_k_cu_a59d6b546thrust24THRUST_300001_SM_1000_NS12placeholders2_1E - _ZN34_INTERNAL_b8a6e24b_4_k_cu_a59d6b544cuda3std6ranges3__45__cpo4dataE)
_ZN34_INTERNAL_b8a6e24b_4_k_cu_a59d6b544cuda3std6ranges3__45__cpo4dataE:
	.zero		1
	.type		_ZN34_INTERNAL_b8a6e24b_4_k_cu_a59d6b546thrust24THRUST_300001_SM_1000_NS12placeholders2_1E,@object
	.size		_ZN34_INTERNAL_b8a6e24b_4_k_cu_a59d6b546thrust24THRUST_300001_SM_1000_NS12placeholders2_1E,(_ZN34_INTERNAL_b8a6e24b_4_k_cu_a59d6b544cuda3std3__45__cpo5beginE - _ZN34_INTERNAL_b8a6e24b_4_k_cu_a59d6b546thrust24THRUST_300001_SM_1000_NS12placeholders2_1E)
_ZN34_INTERNAL_b8a6e24b_4_k_cu_a59d6b546thrust24THRUST_300001_SM_1000_NS12placeholders2_1E:
	.zero		1
	.type		_ZN34_INTERNAL_b8a6e24b_4_k_cu_a59d6b544cuda3std3__45__cpo5beginE,@object
	.size		_ZN34_INTERNAL_b8a6e24b_4_k_cu_a59d6b544cuda3std3__45__cpo5beginE,(_ZN34_INTERNAL_b8a6e24b_4_k_cu_a59d6b544cuda3std6ranges3__45__cpo5beginE - _ZN34_INTERNAL_b8a6e24b_4_k_cu_a59d6b544cuda3std3__45__cpo5beginE)
_ZN34_INTERNAL_b8a6e24b_4_k_cu_a59d6b544cuda3std3__45__cpo5beginE:
	.zero		1
	.type		_ZN34_INTERNAL_b8a6e24b_4_k_cu_a59d6b544cuda3std6ranges3__45__cpo5beginE,@object
	.size		_ZN34_INTERNAL_b8a6e24b_4_k_cu_a59d6b544cuda3std6ranges3__45__cpo5beginE,(_ZN34_INTERNAL_b8a6e24b_4_k_cu_a59d6b546thrust24THRUST_300001_SM_1000_NS12placeholders2_5E - _ZN34_INTERNAL_b8a6e24b_4_k_cu_a59d6b544cuda3std6ranges3__45__cpo5beginE)
_ZN34_INTERNAL_b8a6e24b_4_k_cu_a59d6b544cuda3std6ranges3__45__cpo5beginE:
	.zero		1
	.type		_ZN34_INTERNAL_b8a6e24b_4_k_cu_a59d6b546thrust24THRUST_300001_SM_1000_NS12placeholders2_5E,@object
	.size		_ZN34_INTERNAL_b8a6e24b_4_k_cu_a59d6b546thrust24THRUST_300001_SM_1000_NS12placeholders2_5E,(_ZN34_INTERNAL_b8a6e24b_4_k_cu_a59d6b544cuda3std3__45__cpo6rbeginE - _ZN34_INTERNAL_b8a6e24b_4_k_cu_a59d6b546thrust24THRUST_300001_SM_1000_NS12placeholders2_5E)
_ZN34_INTERNAL_b8a6e24b_4_k_cu_a59d6b546thrust24THRUST_300001_SM_1000_NS12placeholders2_5E:
	.zero		1
	.type		_ZN34_INTERNAL_b8a6e24b_4_k_cu_a59d6b544cuda3std3__45__cpo6rbeginE,@object
	.size		_ZN34_INTERNAL_b8a6e24b_4_k_cu_a59d6b544cuda3std3__45__cpo6rbeginE,(_ZN34_INTERNAL_b8a6e24b_4_k_cu_a59d6b544cuda3std6ranges3__45__cpo7advanceE - _ZN34_INTERNAL_b8a6e24b_4_k_cu_a59d6b544cuda3std3__45__cpo6rbeginE)
_ZN34_INTERNAL_b8a6e24b_4_k_cu_a59d6b544cuda3std3__45__cpo6rbeginE:
	.zero		1
	.type		_ZN34_INTERNAL_b8a6e24b_4_k_cu_a59d6b544cuda3std6ranges3__45__cpo7advanceE,@object
	.size		_ZN34_INTERNAL_b8a6e24b_4_k_cu_a59d6b544cuda3std6ranges3__45__cpo7advanceE,(_ZN34_INTERNAL_b8a6e24b_4_k_cu_a59d6b544cuda3std3__47nulloptE - _ZN34_INTERNAL_b8a6e24b_4_k_cu_a59d6b544cuda3std6ranges3__45__cpo7advanceE)
_ZN34_INTERNAL_b8a6e24b_4_k_cu_a59d6b544cuda3std6ranges3__45__cpo7advanceE:
	.zero		1
	.type		_ZN34_INTERNAL_b8a6e24b_4_k_cu_a59d6b544cuda3std3__47nulloptE,@object
	.size		_ZN34_INTERNAL_b8a6e24b_4_k_cu_a59d6b544cuda3std3__47nulloptE,(_ZN34_INTERNAL_b8a6e24b_4_k_cu_a59d6b544cuda3std6ranges3__45__cpo8distanceE - _ZN34_INTERNAL_b8a6e24b_4_k_cu_a59d6b544cuda3std3__47nulloptE)
_ZN34_INTERNAL_b8a6e24b_4_k_cu_a59d6b544cuda3std3__47nulloptE:
	.zero		1
	.type		_ZN34_INTERNAL_b8a6e24b_4_k_cu_a59d6b544cuda3std6ranges3__45__cpo8distanceE,@object
	.size		_ZN34_INTERNAL_b8a6e24b_4_k_cu_a59d6b544cuda3std6ranges3__45__cpo8distanceE,(_ZN34_INTERNAL_b8a6e24b_4_k_cu_a59d6b546thrust24THRUST_300001_SM_1000_NS12placeholders3_10E - _ZN34_INTERNAL_b8a6e24b_4_k_cu_a59d6b544cuda3std6ranges3__45__cpo8distanceE)
_ZN34_INTERNAL_b8a6e24b_4_k_cu_a59d6b544cuda3std6ranges3__45__cpo8distanceE:
	.zero		1
	.type		_ZN34_INTERNAL_b8a6e24b_4_k_cu_a59d6b546thrust24THRUST_300001_SM_1000_NS12placeholders3_10E,@object
	.size		_ZN34_INTERNAL_b8a6e24b_4_k_cu_a59d6b546thrust24THRUST_300001_SM_1000_NS12placeholders3_10E,(_ZN34_INTERNAL_b8a6e24b_4_k_cu_a59d6b544cuda3std3__419piecewise_constructE - _ZN34_INTERNAL_b8a6e24b_4_k_cu_a59d6b546thrust24THRUST_300001_SM_1000_NS12placeholders3_10E)
_ZN34_INTERNAL_b8a6e24b_4_k_cu_a59d6b546thrust24THRUST_300001_SM_1000_NS12placeholders3_10E:
	.zero		1
	.type		_ZN34_INTERNAL_b8a6e24b_4_k_cu_a59d6b544cuda3std3__419piecewise_constructE,@object
	.size		_ZN34_INTERNAL_b8a6e24b_4_k_cu_a59d6b544cuda3std3__419piecewise_constructE,(_ZN34_INTERNAL_b8a6e24b_4_k_cu_a59d6b544cuda3std6ranges3__45__cpo5cdataE - _ZN34_INTERNAL_b8a6e24b_4_k_cu_a59d6b544cuda3std3__419piecewise_constructE)
_ZN34_INTERNAL_b8a6e24b_4_k_cu_a59d6b544cuda3std3__419piecewise_constructE:
	.zero		1
	.type		_ZN34_INTERNAL_b8a6e24b_4_k_cu_a59d6b544cuda3std6ranges3__45__cpo5cdataE,@object
	.size		_ZN34_INTERNAL_b8a6e24b_4_k_cu_a59d6b544cuda3std6ranges3__45__cpo5cdataE,(_ZN34_INTERNAL_b8a6e24b_4_k_cu_a59d6b546thrust24THRUST_300001_SM_1000_NS12placeholders2_2E - _ZN34_INTERNAL_b8a6e24b_4_k_cu_a59d6b544cuda3std6ranges3__45__cpo5cdataE)
_ZN34_INTERNAL_b8a6e24b_4_k_cu_a59d6b544cuda3std6ranges3__45__cpo5cdataE:
	.zero		1
	.type		_ZN34_INTERNAL_b8a6e24b_4_k_cu_a59d6b546thrust24THRUST_300001_SM_1000_NS12placeholders2_2E,@object
	.size		_ZN34_INTERNAL_b8a6e24b_4_k_cu_a59d6b546thrust24THRUST_300001_SM_1000_NS12placeholders2_2E,(_ZN34_INTERNAL_b8a6e24b_4_k_cu_a59d6b544cuda3std3__45__cpo3endE - _ZN34_INTERNAL_b8a6e24b_4_k_cu_a59d6b546thrust24THRUST_300001_SM_1000_NS12placeholders2_2E)
_ZN34_INTERNAL_b8a6e24b_4_k_cu_a59d6b546thrust24THRUST_300001_SM_1000_NS12placeholders2_2E:
	.zero		1
	.type		_ZN34_INTERNAL_b8a6e24b_4_k_cu_a59d6b544cuda3std3__45__cpo3endE,@object
	.size		_ZN34_INTERNAL_b8a6e24b_4_k_cu_a59d6b544cuda3std3__45__cpo3endE,(_ZN34_INTERNAL_b8a6e24b_4_k_cu_a59d6b544cuda3std6ranges3__45__cpo3endE - _ZN34_INTERNAL_b8a6e24b_4_k_cu_a59d6b544cuda3std3__45__cpo3endE)
_ZN34_INTERNAL_b8a6e24b_4_k_cu_a59d6b544cuda3std3__45__cpo3endE:
	.zero		1
	.type		_ZN34_INTERNAL_b8a6e24b_4_k_cu_a59d6b544cuda3std6ranges3__45__cpo3endE,@object
	.size		_ZN34_INTERNAL_b8a6e24b_4_k_cu_a59d6b544cuda3std6ranges3__45__cpo3endE,(_ZN34_INTERNAL_b8a6e24b_4_k_cu_a59d6b546thrust24THRUST_300001_SM_1000_NS12placeholders2_6E - _ZN34_INTERNAL_b8a6e24b_4_k_cu_a59d6b544cuda3std6ranges3__45__cpo3endE)
_ZN34_INTERNAL_b8a6e24b_4_k_cu_a59d6b544cuda3std6ranges3__45__cpo3endE:
	.zero		1
	.type		_ZN34_INTERNAL_b8a6e24b_4_k_cu_a59d6b546thrust24THRUST_300001_SM_1000_NS12placeholders2_6E,@object
	.size		_ZN34_INTERNAL_b8a6e24b_4_k_cu_a59d6b546thrust24THRUST_300001_SM_1000_NS12placeholders2_6E,(_ZN34_INTERNAL_b8a6e24b_4_k_cu_a59d6b544cuda3std3__45__cpo4rendE - _ZN34_INTERNAL_b8a6e24b_4_k_cu_a59d6b546thrust24THRUST_300001_SM_1000_NS12placeholders2_6E)
_ZN34_INTERNAL_b8a6e24b_4_k_cu_a59d6b546thrust24THRUST_300001_SM_1000_NS12placeholders2_6E:
	.zero		1
	.type		_ZN34_INTERNAL_b8a6e24b_4_k_cu_a59d6b544cuda3std3__45__cpo4rendE,@object
	.size		_ZN34_INTERNAL_b8a6e24b_4_k_cu_a59d6b544cuda3std3__45__cpo4rendE,(_ZN34_INTERNAL_b8a6e24b_4_k_cu_a59d6b544cuda3std6ranges3__45__cpo9iter_swapE - _ZN34_INTERNAL_b8a6e24b_4_k_cu_a59d6b544cuda3std3__45__cpo4rendE)
_ZN34_INTERNAL_b8a6e24b_4_k_cu_a59d6b544cuda3std3__45__cpo4rendE:
	.zero		1
	.type		_ZN34_INTERNAL_b8a6e24b_4_k_cu_a59d6b544cuda3std6ranges3__45__cpo9iter_swapE,@object
	.size		_ZN34_INTERNAL_b8a6e24b_4_k_cu_a59d6b544cuda3std6ranges3__45__cpo9iter_swapE,(_ZN34_INTERNAL_b8a6e24b_4_k_cu_a59d6b544cuda3std3__48unexpectE - _ZN34_INTERNAL_b8a6e24b_4_k_cu_a59d6b544cuda3std6ranges3__45__cpo9iter_swapE)
_ZN34_INTERNAL_b8a6e24b_4_k_cu_a59d6b544cuda3std6ranges3__45__cpo9iter_swapE:
	.zero		1
	.type		_ZN34_INTERNAL_b8a6e24b_4_k_cu_a59d6b544cuda3std3__48unexpectE,@object
	.size		_ZN34_INTERNAL_b8a6e24b_4_k_cu_a59d6b544cuda3std3__48unexpectE,(_ZN34_INTERNAL_b8a6e24b_4_k_cu_a59d6b546thrust24THRUST_300001_SM_1000_NS8cuda_cub3parE - _ZN34_INTERNAL_b8a6e24b_4_k_cu_a59d6b544cuda3std3__48unexpectE)
_ZN34_INTERNAL_b8a6e24b_4_k_cu_a59d6b544cuda3std3__48unexpectE:
	.zero		1
	.type		_ZN34_INTERNAL_b8a6e24b_4_k_cu_a59d6b546thrust24THRUST_300001_SM_1000_NS8cuda_cub3parE,@object
	.size		_ZN34_INTERNAL_b8a6e24b_4_k_cu_a59d6b546thrust24THRUST_300001_SM_1000_NS8cuda_cub3parE,(_ZN34_INTERNAL_b8a6e24b_4_k_cu_a59d6b546thrust24THRUST_300001_SM_1000_NS12placeholders2_4E - _ZN34_INTERNAL_b8a6e24b_4_k_cu_a59d6b546thrust24THRUST_300001_SM_1000_NS8cuda_cub3parE)
_ZN34_INTERNAL_b8a6e24b_4_k_cu_a59d6b546thrust24THRUST_300001_SM_1000_NS8cuda_cub3parE:
	.zero		1
	.type		_ZN34_INTERNAL_b8a6e24b_4_k_cu_a59d6b546thrust24THRUST_300001_SM_1000_NS12placeholders2_4E,@object
	.size		_ZN34_INTERNAL_b8a6e24b_4_k_cu_a59d6b546thrust24THRUST_300001_SM_1000_NS12placeholders2_4E,(_ZN34_INTERNAL_b8a6e24b_4_k_cu_a59d6b544cuda3std3__45__cpo4cendE - _ZN34_INTERNAL_b8a6e24b_4_k_cu_a59d6b546thrust24THRUST_300001_SM_1000_NS12placeholders2_4E)
_ZN34_INTERNAL_b8a6e24b_4_k_cu_a59d6b546thrust24THRUST_300001_SM_1000_NS12placeholders2_4E:
	.zero		1
	.type		_ZN34_INTERNAL_b8a6e24b_4_k_cu_a59d6b544cuda3std3__45__cpo4cendE,@object
	.size		_ZN34_INTERNAL_b8a6e24b_4_k_cu_a59d6b544cuda3std3__45__cpo4cendE,(_ZN34_INTERNAL_b8a6e24b_4_k_cu_a59d6b544cuda3std6ranges3__45__cpo4cendE - _ZN34_INTERNAL_b8a6e24b_4_k_cu_a59d6b544cuda3std3__45__cpo4cendE)
_ZN34_INTERNAL_b8a6e24b_4_k_cu_a59d6b544cuda3std3__45__cpo4cendE:
	.zero		1
	.type		_ZN34_INTERNAL_b8a6e24b_4_k_cu_a59d6b544cuda3std6ranges3__45__cpo4cendE,@object
	.size		_ZN34_INTERNAL_b8a6e24b_4_k_cu_a59d6b544cuda3std6ranges3__45__cpo4cendE,(_ZN34_INTERNAL_b8a6e24b_4_k_cu_a59d6b544cuda3std3__420unreachable_sentinelE - _ZN34_INTERNAL_b8a6e24b_4_k_cu_a59d6b544cuda3std6ranges3__45__cpo4cendE)
_ZN34_INTERNAL_b8a6e24b_4_k_cu_a59d6b544cuda3std6ranges3__45__cpo4cendE:
	.zero		1
	.type		_ZN34_INTERNAL_b8a6e24b_4_k_cu_a59d6b544cuda3std3__420unreachable_sentinelE,@object
	.size		_ZN34_INTERNAL_b8a6e24b_4_k_cu_a59d6b544cuda3std3__420unreachable_sentinelE,(_ZN34_INTERNAL_b8a6e24b_4_k_cu_a59d6b544cuda3std6ranges3__45__cpo5ssizeE - _ZN34_INTERNAL_b8a6e24b_4_k_cu_a59d6b544cuda3std3__420unreachable_sentinelE)
_ZN34_INTERNAL_b8a6e24b_4_k_cu_a59d6b544cuda3std3__420unreachable_sentinelE:
	.zero		1
	.type		_ZN34_INTERNAL_b8a6e24b_4_k_cu_a59d6b544cuda3std6ranges3__45__cpo5ssizeE,@object
	.size		_ZN34_INTERNAL_b8a6e24b_4_k_cu_a59d6b544cuda3std6ranges3__45__cpo5ssizeE,(_ZN34_INTERNAL_b8a6e24b_4_k_cu_a59d6b546thrust24THRUST_300001_SM_1000_NS12placeholders2_8E - _ZN34_INTERNAL_b8a6e24b_4_k_cu_a59d6b544cuda3std6ranges3__45__cpo5ssizeE)
_ZN34_INTERNAL_b8a6e24b_4_k_cu_a59d6b544cuda3std6ranges3__45__cpo5ssizeE:
	.zero		1
	.type		_ZN34_INTERNAL_b8a6e24b_4_k_cu_a59d6b546thrust24THRUST_300001_SM_1000_NS12placeholders2_8E,@object
	.size		_ZN34_INTERNAL_b8a6e24b_4_k_cu_a59d6b546thrust24THRUST_300001_SM_1000_NS12placeholders2_8E,(_ZN34_INTERNAL_b8a6e24b_4_k_cu_a59d6b544cuda3std3__45__cpo5crendE - _ZN34_INTERNAL_b8a6e24b_4_k_cu_a59d6b546thrust24THRUST_300001_SM_1000_NS12placeholders2_8E)
_ZN34_INTERNAL_b8a6e24b_4_k_cu_a59d6b546thrust24THRUST_300001_SM_1000_NS12placeholders2_8E:
	.zero		1
	.type		_ZN34_INTERNAL_b8a6e24b_4_k_cu_a59d6b544cuda3std3__45__cpo5crendE,@object
	.size		_ZN34_INTERNAL_b8a6e24b_4_k_cu_a59d6b544cuda3std3__45__cpo5crendE,(_ZN34_INTERNAL_b8a6e24b_4_k_cu_a59d6b544cuda3std6ranges3__45__cpo4prevE - _ZN34_INTERNAL_b8a6e24b_4_k_cu_a59d6b544cuda3std3__45__cpo5crendE)
_ZN34_INTERNAL_b8a6e24b_4_k_cu_a59d6b544cuda3std3__45__cpo5crendE:
	.zero		1
	.type		_ZN34_INTERNAL_b8a6e24b_4_k_cu_a59d6b544cuda3std6ranges3__45__cpo4prevE,@object
	.size		_ZN34_INTERNAL_b8a6e24b_4_k_cu_a59d6b544cuda3std6ranges3__45__cpo4prevE,(_ZN34_INTERNAL_b8a6e24b_4_k_cu_a59d6b544cuda3std6ranges3__45__cpo9iter_moveE - _ZN34_INTERNAL_b8a6e24b_4_k_cu_a59d6b544cuda3std6ranges3__45__cpo4prevE)
_ZN34_INTERNAL_b8a6e24b_4_k_cu_a59d6b544cuda3std6ranges3__45__cpo4prevE:
	.zero		1
	.type		_ZN34_INTERNAL_b8a6e24b_4_k_cu_a59d6b544cuda3std6ranges3__45__cpo9iter_moveE,@object
	.size		_ZN34_INTERNAL_b8a6e24b_4_k_cu_a59d6b544cuda3std6ranges3__45__cpo9iter_moveE,(_ZN34_INTERNAL_b8a6e24b_4_k_cu_a59d6b546thrust24THRUST_300001_SM_1000_NS6system6detail10sequential3seqE - _ZN34_INTERNAL_b8a6e24b_4_k_cu_a59d6b544cuda3std6ranges3__45__cpo9iter_moveE)
_ZN34_INTERNAL_b8a6e24b_4_k_cu_a59d6b544cuda3std6ranges3__45__cpo9iter_moveE:
	.zero		1
	.type		_ZN34_INTERNAL_b8a6e24b_4_k_cu_a59d6b546thrust24THRUST_300001_SM_1000_NS6system6detail10sequential3seqE,@object
	.size		_ZN34_INTERNAL_b8a6e24b_4_k_cu_a59d6b546thrust24THRUST_300001_SM_1000_NS6system6detail10sequential3seqE,(.L_31 - _ZN34_INTERNAL_b8a6e24b_4_k_cu_a59d6b546thrust24THRUST_300001_SM_1000_NS6system6detail10sequential3seqE)
_ZN34_INTERNAL_b8a6e24b_4_k_cu_a59d6b546thrust24THRUST_300001_SM_1000_NS6system6detail10sequential3seqE:
	.zero		1
.L_31:


//--------------------- .nv.constant0._ZN3cub18CUB_300001_SM_10006detail8for_each13static_kernelINS2_12policy_hub_t12policy_500_tEmN6thrust24THRUST_300001_SM_1000_NS8cuda_cub20__uninitialized_fill7functorINS7_10device_ptrIiEEiEEEEvT0_T1_ --------------------------
	.section	.nv.constant0._ZN3cub18CUB_300001_SM_10006detail8for_each13static_kernelINS2_12policy_hub_t12policy_500_tEmN6thrust24THRUST_300001_SM_1000_NS8cuda_cub20__uninitialized_fill7functorINS7_10device_ptrIiEEiEEEEvT0_T1_,"a",@progbits
	.sectionflags	@""
	.align	4
.nv.constant0._ZN3cub18CUB_300001_SM_10006detail8for_each13static_kernelINS2_12policy_hub_t12policy_500_tEmN6thrust24THRUST_300001_SM_1000_NS8cuda_cub20__uninitialized_fill7functorINS7_10device_ptrIiEEiEEEEvT0_T1_:
	.zero		920


//--------------------- .nv.constant0._ZN3cub18CUB_300001_SM_10006detail8for_each13static_kernelINS2_12policy_hub_t12policy_500_tEmNS2_12op_wrapper_tImN6thrust24THRUST_300001_SM_1000_NS6detail23allocator_traits_detail24construct1_via_allocatorINS8_16device_allocatorI5PointEEEENS8_10device_ptrISD_EEEEEEvT0_T1_ --------------------------
	.section	.nv.constant0._ZN3cub18CUB_300001_SM_10006detail8for_each13static_kernelINS2_12policy_hub_t12policy_500_tEmNS2_12op_wrapper_tImN6thrust24THRUST_300001_SM_1000_NS6detail23allocator_traits_detail24construct1_via_allocatorINS8_16device_allocatorI5PointEEEENS8_10device_ptrISD_EEEEEEvT0_T1_,"a",@progbits
	.sectionflags	@""
	.align	4
.nv.constant0._ZN3cub18CUB_300001_SM_10006detail8for_each13static_kernelINS2_12policy_hub_t12policy_500_tEmNS2_12op_wrapper_tImN6thrust24THRUST_300001_SM_1000_NS6detail23allocator_traits_detail24construct1_via_allocatorINS8_16device_allocatorI5PointEEEENS8_10device_ptrISD_EEEEEEvT0_T1_:
	.zero		920


//--------------------- .nv.constant0._ZN3cub18CUB_300001_SM_10006detail11EmptyKernelIvEEvv --------------------------
	.section	.nv.constant0._ZN3cub18CUB_300001_SM_10006detail11EmptyKernelIvEEvv,"a",@progbits
	.sectionflags	@""
	.align	4
.nv.constant0._ZN3cub18CUB_300001_SM_10006detail11EmptyKernelIvEEvv:
	.zero		896


//--------------------- .nv.constant0._Z13classifyConesPK5PointS1_Piii --------------------------
	.section	.nv.constant0._Z13classifyConesPK5PointS1_Piii,"a",@progbits
	.sectionflags	@""
	.align	4
.nv.constant0._Z13classifyConesPK5PointS1_Piii:
	.zero		928


//--------------------- .nv.constant0._Z20computeMidlinePointsPK5PointPS_PKii --------------------------
	.section	.nv.constant0._Z20computeMidlinePointsPK5PointPS_PKii,"a",@progbits
	.sectionflags	@""
	.align	4
.nv.constant0._Z20computeMidlinePointsPK5PointPS_PKii:
	.zero		924


//--------------------- SYMBOLS --------------------------

	.type		.nv.reservedSmem.offset0,@object
	.size		.nv.reservedSmem.offset0,0x4
